//
// Generated by NVIDIA NVVM Compiler
//
// Compiler Build ID: CL-36424714
// Cuda compilation tools, release 13.0, V13.0.88
// Based on NVVM 20.0.0
//

.version 9.0
.target sm_100
.address_size 64

	// .globl	_Z21maxPooling_gpu_kernelIfEvPT_PKS0_iiiiiiiiiii

.visible .entry _Z21maxPooling_gpu_kernelIfEvPT_PKS0_iiiiiiiiiii(
	.param .u64 .ptr .align 1 _Z21maxPooling_gpu_kernelIfEvPT_PKS0_iiiiiiiiiii_param_0,
	.param .u64 .ptr .align 1 _Z21maxPooling_gpu_kernelIfEvPT_PKS0_iiiiiiiiiii_param_1,
	.param .u32 _Z21maxPooling_gpu_kernelIfEvPT_PKS0_iiiiiiiiiii_param_2,
	.param .u32 _Z21maxPooling_gpu_kernelIfEvPT_PKS0_iiiiiiiiiii_param_3,
	.param .u32 _Z21maxPooling_gpu_kernelIfEvPT_PKS0_iiiiiiiiiii_param_4,
	.param .u32 _Z21maxPooling_gpu_kernelIfEvPT_PKS0_iiiiiiiiiii_param_5,
	.param .u32 _Z21maxPooling_gpu_kernelIfEvPT_PKS0_iiiiiiiiiii_param_6,
	.param .u32 _Z21maxPooling_gpu_kernelIfEvPT_PKS0_iiiiiiiiiii_param_7,
	.param .u32 _Z21maxPooling_gpu_kernelIfEvPT_PKS0_iiiiiiiiiii_param_8,
	.param .u32 _Z21maxPooling_gpu_kernelIfEvPT_PKS0_iiiiiiiiiii_param_9,
	.param .u32 _Z21maxPooling_gpu_kernelIfEvPT_PKS0_iiiiiiiiiii_param_10,
	.param .u32 _Z21maxPooling_gpu_kernelIfEvPT_PKS0_iiiiiiiiiii_param_11,
	.param .u32 _Z21maxPooling_gpu_kernelIfEvPT_PKS0_iiiiiiiiiii_param_12
)
{
	.reg .pred 	%p<14>;
	.reg .b32 	%r<69>;
	.reg .b32 	%f<87>;
	.reg .b64 	%rd<22>;

	ld.param.u64 	%rd5, [_Z21maxPooling_gpu_kernelIfEvPT_PKS0_iiiiiiiiiii_param_0];
	ld.param.u64 	%rd6, [_Z21maxPooling_gpu_kernelIfEvPT_PKS0_iiiiiiiiiii_param_1];
	ld.param.u32 	%r29, [_Z21maxPooling_gpu_kernelIfEvPT_PKS0_iiiiiiiiiii_param_2];
	ld.param.u32 	%r30, [_Z21maxPooling_gpu_kernelIfEvPT_PKS0_iiiiiiiiiii_param_3];
	ld.param.u32 	%r39, [_Z21maxPooling_gpu_kernelIfEvPT_PKS0_iiiiiiiiiii_param_4];
	ld.param.u32 	%r31, [_Z21maxPooling_gpu_kernelIfEvPT_PKS0_iiiiiiiiiii_param_5];
	ld.param.u32 	%r32, [_Z21maxPooling_gpu_kernelIfEvPT_PKS0_iiiiiiiiiii_param_6];
	ld.param.u32 	%r33, [_Z21maxPooling_gpu_kernelIfEvPT_PKS0_iiiiiiiiiii_param_7];
	ld.param.u32 	%r34, [_Z21maxPooling_gpu_kernelIfEvPT_PKS0_iiiiiiiiiii_param_8];
	ld.param.u32 	%r35, [_Z21maxPooling_gpu_kernelIfEvPT_PKS0_iiiiiiiiiii_param_9];
	ld.param.u32 	%r36, [_Z21maxPooling_gpu_kernelIfEvPT_PKS0_iiiiiiiiiii_param_10];
	ld.param.u32 	%r37, [_Z21maxPooling_gpu_kernelIfEvPT_PKS0_iiiiiiiiiii_param_11];
	ld.param.u32 	%r38, [_Z21maxPooling_gpu_kernelIfEvPT_PKS0_iiiiiiiiiii_param_12];
	mov.u32 	%r40, %tid.x;
	mov.u32 	%r41, %ctaid.x;
	mov.u32 	%r42, %ntid.x;
	mad.lo.s32 	%r1, %r41, %r42, %r40;
	setp.ge.s32 	%p1, %r1, %r39;
	@%p1 bra 	$L__BB0_19;
	cvta.to.global.u64 	%rd1, %rd6;
	div.s32 	%r43, %r1, %r29;
	div.s32 	%r44, %r43, %r30;
	mul.lo.s32 	%r45, %r43, %r29;
	sub.s32 	%r46, %r1, %r45;
	mul.lo.s32 	%r47, %r44, %r30;
	sub.s32 	%r48, %r43, %r47;
	mul.lo.s32 	%r49, %r46, %r35;
	sub.s32 	%r50, %r49, %r37;
	mul.lo.s32 	%r51, %r48, %r36;
	sub.s32 	%r52, %r51, %r38;
	add.s32 	%r53, %r50, %r33;
	min.s32 	%r2, %r53, %r31;
	add.s32 	%r54, %r52, %r34;
	min.s32 	%r3, %r54, %r32;
	max.s32 	%r4, %r50, 0;
	max.s32 	%r62, %r52, 0;
	mul.lo.s32 	%r55, %r32, %r31;
	mul.lo.s32 	%r6, %r55, %r44;
	mul.wide.s32 	%rd7, %r6, 4;
	add.s64 	%rd2, %rd1, %rd7;
	mad.lo.s32 	%r56, %r62, %r31, %r4;
	mul.wide.s32 	%rd8, %r56, 4;
	add.s64 	%rd9, %rd2, %rd8;
	ld.global.f32 	%f85, [%rd9];
	setp.ge.s32 	%p2, %r62, %r3;
	@%p2 bra 	$L__BB0_18;
	sub.s32 	%r57, %r2, %r4;
	and.b32  	%r7, %r57, 15;
	add.s32 	%r8, %r7, -1;
	and.b32  	%r9, %r57, 7;
	add.s32 	%r10, %r9, -1;
	sub.s32 	%r11, %r4, %r2;
	and.b32  	%r12, %r57, 3;
	and.b32  	%r58, %r57, -16;
	neg.s32 	%r13, %r58;
	add.s64 	%rd11, %rd7, %rd1;
	add.s64 	%rd3, %rd11, 32;
$L__BB0_3:
	setp.ge.s32 	%p3, %r4, %r2;
	@%p3 bra 	$L__BB0_17;
	setp.gt.u32 	%p4, %r11, -16;
	mul.lo.s32 	%r15, %r62, %r31;
	mov.u32 	%r66, %r4;
	@%p4 bra 	$L__BB0_7;
	add.s32 	%r63, %r4, %r15;
	mov.u32 	%r64, %r13;
	mov.u32 	%r66, %r4;
$L__BB0_6:
	.pragma "nounroll";
	mul.wide.s32 	%rd12, %r63, 4;
	add.s64 	%rd13, %rd3, %rd12;
	ld.global.f32 	%f19, [%rd13+-32];
	max.f32 	%f20, %f85, %f19;
	ld.global.f32 	%f21, [%rd13+-28];
	max.f32 	%f22, %f20, %f21;
	ld.global.f32 	%f23, [%rd13+-24];
	max.f32 	%f24, %f22, %f23;
	ld.global.f32 	%f25, [%rd13+-20];
	max.f32 	%f26, %f24, %f25;
	ld.global.f32 	%f27, [%rd13+-16];
	max.f32 	%f28, %f26, %f27;
	ld.global.f32 	%f29, [%rd13+-12];
	max.f32 	%f30, %f28, %f29;
	ld.global.f32 	%f31, [%rd13+-8];
	max.f32 	%f32, %f30, %f31;
	ld.global.f32 	%f33, [%rd13+-4];
	max.f32 	%f34, %f32, %f33;
	ld.global.f32 	%f35, [%rd13];
	max.f32 	%f36, %f34, %f35;
	ld.global.f32 	%f37, [%rd13+4];
	max.f32 	%f38, %f36, %f37;
	ld.global.f32 	%f39, [%rd13+8];
	max.f32 	%f40, %f38, %f39;
	ld.global.f32 	%f41, [%rd13+12];
	max.f32 	%f42, %f40, %f41;
	ld.global.f32 	%f43, [%rd13+16];
	max.f32 	%f44, %f42, %f43;
	ld.global.f32 	%f45, [%rd13+20];
	max.f32 	%f46, %f44, %f45;
	ld.global.f32 	%f47, [%rd13+24];
	max.f32 	%f48, %f46, %f47;
	ld.global.f32 	%f49, [%rd13+28];
	max.f32 	%f85, %f48, %f49;
	add.s32 	%r66, %r66, 16;
	add.s32 	%r64, %r64, 16;
	add.s32 	%r63, %r63, 16;
	setp.ne.s32 	%p5, %r64, 0;
	@%p5 bra 	$L__BB0_6;
$L__BB0_7:
	setp.eq.s32 	%p6, %r7, 0;
	@%p6 bra 	$L__BB0_17;
	setp.lt.u32 	%p7, %r8, 7;
	@%p7 bra 	$L__BB0_10;
	add.s32 	%r59, %r66, %r15;
	mul.wide.s32 	%rd14, %r59, 4;
	add.s64 	%rd15, %rd2, %rd14;
	ld.global.f32 	%f51, [%rd15];
	max.f32 	%f52, %f85, %f51;
	ld.global.f32 	%f53, [%rd15+4];
	max.f32 	%f54, %f52, %f53;
	ld.global.f32 	%f55, [%rd15+8];
	max.f32 	%f56, %f54, %f55;
	ld.global.f32 	%f57, [%rd15+12];
	max.f32 	%f58, %f56, %f57;
	ld.global.f32 	%f59, [%rd15+16];
	max.f32 	%f60, %f58, %f59;
	ld.global.f32 	%f61, [%rd15+20];
	max.f32 	%f62, %f60, %f61;
	ld.global.f32 	%f63, [%rd15+24];
	max.f32 	%f64, %f62, %f63;
	ld.global.f32 	%f65, [%rd15+28];
	max.f32 	%f85, %f64, %f65;
	add.s32 	%r66, %r66, 8;
$L__BB0_10:
	setp.eq.s32 	%p8, %r9, 0;
	@%p8 bra 	$L__BB0_17;
	setp.lt.u32 	%p9, %r10, 3;
	@%p9 bra 	$L__BB0_13;
	add.s32 	%r60, %r66, %r15;
	mul.wide.s32 	%rd16, %r60, 4;
	add.s64 	%rd17, %rd2, %rd16;
	ld.global.f32 	%f67, [%rd17];
	max.f32 	%f68, %f85, %f67;
	ld.global.f32 	%f69, [%rd17+4];
	max.f32 	%f70, %f68, %f69;
	ld.global.f32 	%f71, [%rd17+8];
	max.f32 	%f72, %f70, %f71;
	ld.global.f32 	%f73, [%rd17+12];
	max.f32 	%f85, %f72, %f73;
	add.s32 	%r66, %r66, 4;
$L__BB0_13:
	setp.eq.s32 	%p10, %r12, 0;
	@%p10 bra 	$L__BB0_17;
	setp.eq.s32 	%p11, %r12, 1;
	add.s32 	%r61, %r66, %r15;
	mul.wide.s32 	%rd18, %r61, 4;
	add.s64 	%rd4, %rd2, %rd18;
	ld.global.f32 	%f74, [%rd4];
	max.f32 	%f85, %f85, %f74;
	@%p11 bra 	$L__BB0_17;
	setp.eq.s32 	%p12, %r12, 2;
	ld.global.f32 	%f75, [%rd4+4];
	max.f32 	%f85, %f85, %f75;
	@%p12 bra 	$L__BB0_17;
	ld.global.f32 	%f76, [%rd4+8];
	max.f32 	%f85, %f85, %f76;
$L__BB0_17:
	add.s32 	%r62, %r62, 1;
	setp.ne.s32 	%p13, %r62, %r3;
	@%p13 bra 	$L__BB0_3;
$L__BB0_18:
	cvta.to.global.u64 	%rd19, %rd5;
	mul.wide.s32 	%rd20, %r1, 4;
	add.s64 	%rd21, %rd19, %rd20;
	st.global.f32 	[%rd21], %f85;
$L__BB0_19:
	ret;

}
	// .globl	_Z29maxPoolingBackward_gpu_kernelIfEvPT_PKS0_S3_iiiiiiiiiii
.visible .entry _Z29maxPoolingBackward_gpu_kernelIfEvPT_PKS0_S3_iiiiiiiiiii(
	.param .u64 .ptr .align 1 _Z29maxPoolingBackward_gpu_kernelIfEvPT_PKS0_S3_iiiiiiiiiii_param_0,
	.param .u64 .ptr .align 1 _Z29maxPoolingBackward_gpu_kernelIfEvPT_PKS0_S3_iiiiiiiiiii_param_1,
	.param .u64 .ptr .align 1 _Z29maxPoolingBackward_gpu_kernelIfEvPT_PKS0_S3_iiiiiiiiiii_param_2,
	.param .u32 _Z29maxPoolingBackward_gpu_kernelIfEvPT_PKS0_S3_iiiiiiiiiii_param_3,
	.param .u32 _Z29maxPoolingBackward_gpu_kernelIfEvPT_PKS0_S3_iiiiiiiiiii_param_4,
	.param .u32 _Z29maxPoolingBackward_gpu_kernelIfEvPT_PKS0_S3_iiiiiiiiiii_param_5,
	.param .u32 _Z29maxPoolingBackward_gpu_kernelIfEvPT_PKS0_S3_iiiiiiiiiii_param_6,
	.param .u32 _Z29maxPoolingBackward_gpu_kernelIfEvPT_PKS0_S3_iiiiiiiiiii_param_7,
	.param .u32 _Z29maxPoolingBackward_gpu_kernelIfEvPT_PKS0_S3_iiiiiiiiiii_param_8,
	.param .u32 _Z29maxPoolingBackward_gpu_kernelIfEvPT_PKS0_S3_iiiiiiiiiii_param_9,
	.param .u32 _Z29maxPoolingBackward_gpu_kernelIfEvPT_PKS0_S3_iiiiiiiiiii_param_10,
	.param .u32 _Z29maxPoolingBackward_gpu_kernelIfEvPT_PKS0_S3_iiiiiiiiiii_param_11,
	.param .u32 _Z29maxPoolingBackward_gpu_kernelIfEvPT_PKS0_S3_iiiiiiiiiii_param_12,
	.param .u32 _Z29maxPoolingBackward_gpu_kernelIfEvPT_PKS0_S3_iiiiiiiiiii_param_13
)
{
	.reg .pred 	%p<45>;
	.reg .b32 	%r<152>;
	.reg .b32 	%f<87>;
	.reg .b64 	%rd<27>;

	ld.param.u64 	%rd5, [_Z29maxPoolingBackward_gpu_kernelIfEvPT_PKS0_S3_iiiiiiiiiii_param_0];
	ld.param.u64 	%rd6, [_Z29maxPoolingBackward_gpu_kernelIfEvPT_PKS0_S3_iiiiiiiiiii_param_1];
	ld.param.u64 	%rd7, [_Z29maxPoolingBackward_gpu_kernelIfEvPT_PKS0_S3_iiiiiiiiiii_param_2];
	ld.param.u32 	%r45, [_Z29maxPoolingBackward_gpu_kernelIfEvPT_PKS0_S3_iiiiiiiiiii_param_3];
	ld.param.u32 	%r46, [_Z29maxPoolingBackward_gpu_kernelIfEvPT_PKS0_S3_iiiiiiiiiii_param_4];
	ld.param.u32 	%r55, [_Z29maxPoolingBackward_gpu_kernelIfEvPT_PKS0_S3_iiiiiiiiiii_param_5];
	ld.param.u32 	%r47, [_Z29maxPoolingBackward_gpu_kernelIfEvPT_PKS0_S3_iiiiiiiiiii_param_6];
	ld.param.u32 	%r48, [_Z29maxPoolingBackward_gpu_kernelIfEvPT_PKS0_S3_iiiiiiiiiii_param_7];
	ld.param.u32 	%r49, [_Z29maxPoolingBackward_gpu_kernelIfEvPT_PKS0_S3_iiiiiiiiiii_param_8];
	ld.param.u32 	%r50, [_Z29maxPoolingBackward_gpu_kernelIfEvPT_PKS0_S3_iiiiiiiiiii_param_9];
	ld.param.u32 	%r51, [_Z29maxPoolingBackward_gpu_kernelIfEvPT_PKS0_S3_iiiiiiiiiii_param_10];
	ld.param.u32 	%r52, [_Z29maxPoolingBackward_gpu_kernelIfEvPT_PKS0_S3_iiiiiiiiiii_param_11];
	ld.param.u32 	%r53, [_Z29maxPoolingBackward_gpu_kernelIfEvPT_PKS0_S3_iiiiiiiiiii_param_12];
	ld.param.u32 	%r54, [_Z29maxPoolingBackward_gpu_kernelIfEvPT_PKS0_S3_iiiiiiiiiii_param_13];
	mov.u32 	%r56, %tid.x;
	mov.u32 	%r57, %ctaid.x;
	mov.u32 	%r58, %ntid.x;
	mad.lo.s32 	%r1, %r57, %r58, %r56;
	setp.ge.s32 	%p1, %r1, %r55;
	@%p1 bra 	$L__BB1_20;
	div.s32 	%r59, %r1, %r45;
	div.s32 	%r60, %r59, %r46;
	mul.lo.s32 	%r61, %r59, %r45;
	sub.s32 	%r62, %r1, %r61;
	mul.lo.s32 	%r63, %r60, %r46;
	sub.s32 	%r64, %r59, %r63;
	mul.lo.s32 	%r65, %r48, %r47;
	mul.lo.s32 	%r66, %r65, %r60;
	cvt.s64.s32 	%rd1, %r66;
	mul.lo.s32 	%r67, %r62, %r51;
	sub.s32 	%r68, %r67, %r53;
	mul.lo.s32 	%r69, %r64, %r52;
	sub.s32 	%r70, %r69, %r54;
	add.s32 	%r71, %r68, %r49;
	min.s32 	%r2, %r71, %r47;
	add.s32 	%r72, %r70, %r50;
	min.s32 	%r3, %r72, %r48;
	max.s32 	%r4, %r68, 0;
	max.s32 	%r135, %r70, 0;
	mad.lo.s32 	%r150, %r135, %r47, %r4;
	setp.ge.s32 	%p2, %r135, %r3;
	@%p2 bra 	$L__BB1_19;
	cvta.to.global.u64 	%rd8, %rd6;
	shl.b64 	%rd9, %rd1, 2;
	add.s64 	%rd2, %rd9, %rd8;
	mul.wide.s32 	%rd10, %r150, 4;
	add.s64 	%rd11, %rd2, %rd10;
	ld.global.f32 	%f86, [%rd11];
	sub.s32 	%r73, %r2, %r4;
	and.b32  	%r7, %r73, 15;
	and.b32  	%r8, %r73, 7;
	and.b32  	%r9, %r73, 3;
	and.b32  	%r74, %r73, -16;
	neg.s32 	%r10, %r74;
	add.s64 	%rd3, %rd2, 32;
$L__BB1_3:
	setp.ge.s32 	%p3, %r4, %r2;
	@%p3 bra 	$L__BB1_18;
	sub.s32 	%r76, %r4, %r2;
	setp.gt.u32 	%p4, %r76, -16;
	mul.lo.s32 	%r13, %r135, %r47;
	mov.u32 	%r145, %r4;
	@%p4 bra 	$L__BB1_8;
	add.s32 	%r139, %r4, 7;
	add.s32 	%r138, %r4, %r13;
	mov.u32 	%r137, %r10;
$L__BB1_6:
	.pragma "nounroll";
	mul.wide.s32 	%rd12, %r138, 4;
	add.s64 	%rd13, %rd3, %rd12;
	ld.global.f32 	%f18, [%rd13+-32];
	setp.gt.f32 	%p5, %f18, %f86;
	selp.b32 	%r77, %r138, %r150, %p5;
	selp.f32 	%f19, %f18, %f86, %p5;
	add.s32 	%r78, %r138, 1;
	ld.global.f32 	%f20, [%rd13+-28];
	setp.gt.f32 	%p6, %f20, %f19;
	selp.b32 	%r79, %r78, %r77, %p6;
	selp.f32 	%f21, %f20, %f19, %p6;
	add.s32 	%r80, %r138, 2;
	ld.global.f32 	%f22, [%rd13+-24];
	setp.gt.f32 	%p7, %f22, %f21;
	selp.b32 	%r81, %r80, %r79, %p7;
	selp.f32 	%f23, %f22, %f21, %p7;
	add.s32 	%r82, %r138, 3;
	ld.global.f32 	%f24, [%rd13+-20];
	setp.gt.f32 	%p8, %f24, %f23;
	selp.b32 	%r83, %r82, %r81, %p8;
	selp.f32 	%f25, %f24, %f23, %p8;
	add.s32 	%r84, %r138, 4;
	ld.global.f32 	%f26, [%rd13+-16];
	setp.gt.f32 	%p9, %f26, %f25;
	selp.b32 	%r85, %r84, %r83, %p9;
	selp.f32 	%f27, %f26, %f25, %p9;
	add.s32 	%r86, %r138, 5;
	ld.global.f32 	%f28, [%rd13+-12];
	setp.gt.f32 	%p10, %f28, %f27;
	selp.b32 	%r87, %r86, %r85, %p10;
	selp.f32 	%f29, %f28, %f27, %p10;
	add.s32 	%r88, %r138, 6;
	ld.global.f32 	%f30, [%rd13+-8];
	setp.gt.f32 	%p11, %f30, %f29;
	selp.b32 	%r89, %r88, %r87, %p11;
	selp.f32 	%f31, %f30, %f29, %p11;
	add.s32 	%r90, %r138, 7;
	ld.global.f32 	%f32, [%rd13+-4];
	setp.gt.f32 	%p12, %f32, %f31;
	selp.b32 	%r91, %r90, %r89, %p12;
	selp.f32 	%f33, %f32, %f31, %p12;
	add.s32 	%r92, %r138, 8;
	ld.global.f32 	%f34, [%rd13];
	setp.gt.f32 	%p13, %f34, %f33;
	selp.b32 	%r93, %r92, %r91, %p13;
	selp.f32 	%f35, %f34, %f33, %p13;
	add.s32 	%r94, %r138, 9;
	ld.global.f32 	%f36, [%rd13+4];
	setp.gt.f32 	%p14, %f36, %f35;
	selp.b32 	%r95, %r94, %r93, %p14;
	selp.f32 	%f37, %f36, %f35, %p14;
	add.s32 	%r96, %r138, 10;
	ld.global.f32 	%f38, [%rd13+8];
	setp.gt.f32 	%p15, %f38, %f37;
	selp.b32 	%r97, %r96, %r95, %p15;
	selp.f32 	%f39, %f38, %f37, %p15;
	add.s32 	%r98, %r138, 11;
	ld.global.f32 	%f40, [%rd13+12];
	setp.gt.f32 	%p16, %f40, %f39;
	selp.b32 	%r99, %r98, %r97, %p16;
	selp.f32 	%f41, %f40, %f39, %p16;
	add.s32 	%r100, %r138, 12;
	ld.global.f32 	%f42, [%rd13+16];
	setp.gt.f32 	%p17, %f42, %f41;
	selp.b32 	%r101, %r100, %r99, %p17;
	selp.f32 	%f43, %f42, %f41, %p17;
	add.s32 	%r102, %r138, 13;
	ld.global.f32 	%f44, [%rd13+20];
	setp.gt.f32 	%p18, %f44, %f43;
	selp.b32 	%r103, %r102, %r101, %p18;
	selp.f32 	%f45, %f44, %f43, %p18;
	add.s32 	%r104, %r138, 14;
	ld.global.f32 	%f46, [%rd13+24];
	setp.gt.f32 	%p19, %f46, %f45;
	selp.b32 	%r105, %r104, %r103, %p19;
	selp.f32 	%f47, %f46, %f45, %p19;
	add.s32 	%r106, %r138, 15;
	ld.global.f32 	%f48, [%rd13+28];
	setp.gt.f32 	%p20, %f48, %f47;
	selp.b32 	%r150, %r106, %r105, %p20;
	selp.f32 	%f86, %f48, %f47, %p20;
	add.s32 	%r139, %r139, 16;
	add.s32 	%r138, %r138, 16;
	add.s32 	%r137, %r137, 16;
	setp.ne.s32 	%p21, %r137, 0;
	@%p21 bra 	$L__BB1_6;
	add.s32 	%r145, %r139, -7;
$L__BB1_8:
	setp.eq.s32 	%p22, %r7, 0;
	@%p22 bra 	$L__BB1_18;
	add.s32 	%r108, %r7, -1;
	setp.lt.u32 	%p23, %r108, 7;
	@%p23 bra 	$L__BB1_11;
	add.s32 	%r109, %r145, %r13;
	mul.wide.s32 	%rd14, %r109, 4;
	add.s64 	%rd15, %rd2, %rd14;
	ld.global.f32 	%f50, [%rd15];
	setp.gt.f32 	%p24, %f50, %f86;
	selp.b32 	%r110, %r109, %r150, %p24;
	selp.f32 	%f51, %f50, %f86, %p24;
	add.s32 	%r111, %r109, 1;
	ld.global.f32 	%f52, [%rd15+4];
	setp.gt.f32 	%p25, %f52, %f51;
	selp.b32 	%r112, %r111, %r110, %p25;
	selp.f32 	%f53, %f52, %f51, %p25;
	add.s32 	%r113, %r109, 2;
	ld.global.f32 	%f54, [%rd15+8];
	setp.gt.f32 	%p26, %f54, %f53;
	selp.b32 	%r114, %r113, %r112, %p26;
	selp.f32 	%f55, %f54, %f53, %p26;
	add.s32 	%r115, %r109, 3;
	ld.global.f32 	%f56, [%rd15+12];
	setp.gt.f32 	%p27, %f56, %f55;
	selp.b32 	%r116, %r115, %r114, %p27;
	selp.f32 	%f57, %f56, %f55, %p27;
	add.s32 	%r117, %r109, 4;
	ld.global.f32 	%f58, [%rd15+16];
	setp.gt.f32 	%p28, %f58, %f57;
	selp.b32 	%r118, %r117, %r116, %p28;
	selp.f32 	%f59, %f58, %f57, %p28;
	add.s32 	%r119, %r109, 5;
	ld.global.f32 	%f60, [%rd15+20];
	setp.gt.f32 	%p29, %f60, %f59;
	selp.b32 	%r120, %r119, %r118, %p29;
	selp.f32 	%f61, %f60, %f59, %p29;
	add.s32 	%r121, %r109, 6;
	ld.global.f32 	%f62, [%rd15+24];
	setp.gt.f32 	%p30, %f62, %f61;
	selp.b32 	%r122, %r121, %r120, %p30;
	selp.f32 	%f63, %f62, %f61, %p30;
	add.s32 	%r123, %r109, 7;
	ld.global.f32 	%f64, [%rd15+28];
	setp.gt.f32 	%p31, %f64, %f63;
	selp.b32 	%r150, %r123, %r122, %p31;
	selp.f32 	%f86, %f64, %f63, %p31;
	add.s32 	%r145, %r145, 8;
$L__BB1_11:
	setp.eq.s32 	%p32, %r8, 0;
	@%p32 bra 	$L__BB1_18;
	add.s32 	%r125, %r8, -1;
	setp.lt.u32 	%p33, %r125, 3;
	@%p33 bra 	$L__BB1_14;
	add.s32 	%r126, %r145, %r13;
	mul.wide.s32 	%rd16, %r126, 4;
	add.s64 	%rd17, %rd2, %rd16;
	ld.global.f32 	%f66, [%rd17];
	setp.gt.f32 	%p34, %f66, %f86;
	selp.b32 	%r127, %r126, %r150, %p34;
	selp.f32 	%f67, %f66, %f86, %p34;
	add.s32 	%r128, %r126, 1;
	ld.global.f32 	%f68, [%rd17+4];
	setp.gt.f32 	%p35, %f68, %f67;
	selp.b32 	%r129, %r128, %r127, %p35;
	selp.f32 	%f69, %f68, %f67, %p35;
	add.s32 	%r130, %r126, 2;
	ld.global.f32 	%f70, [%rd17+8];
	setp.gt.f32 	%p36, %f70, %f69;
	selp.b32 	%r131, %r130, %r129, %p36;
	selp.f32 	%f71, %f70, %f69, %p36;
	add.s32 	%r132, %r126, 3;
	ld.global.f32 	%f72, [%rd17+12];
	setp.gt.f32 	%p37, %f72, %f71;
	selp.b32 	%r150, %r132, %r131, %p37;
	selp.f32 	%f86, %f72, %f71, %p37;
	add.s32 	%r145, %r145, 4;
$L__BB1_14:
	setp.eq.s32 	%p38, %r9, 0;
	@%p38 bra 	$L__BB1_18;
	setp.eq.s32 	%p39, %r9, 1;
	add.s32 	%r38, %r145, %r13;
	mul.wide.s32 	%rd18, %r38, 4;
	add.s64 	%rd4, %rd2, %rd18;
	ld.global.f32 	%f73, [%rd4];
	setp.gt.f32 	%p40, %f73, %f86;
	selp.b32 	%r150, %r38, %r150, %p40;
	selp.f32 	%f86, %f73, %f86, %p40;
	@%p39 bra 	$L__BB1_18;
	setp.eq.s32 	%p41, %r9, 2;
	add.s32 	%r133, %r38, 1;
	ld.global.f32 	%f74, [%rd4+4];
	setp.gt.f32 	%p42, %f74, %f86;
	selp.b32 	%r150, %r133, %r150, %p42;
	selp.f32 	%f86, %f74, %f86, %p42;
	@%p41 bra 	$L__BB1_18;
	add.s32 	%r134, %r38, 2;
	ld.global.f32 	%f75, [%rd4+8];
	setp.gt.f32 	%p43, %f75, %f86;
	selp.b32 	%r150, %r134, %r150, %p43;
	selp.f32 	%f86, %f75, %f86, %p43;
$L__BB1_18:
	add.s32 	%r135, %r135, 1;
	setp.ne.s32 	%p44, %r135, %r3;
	@%p44 bra 	$L__BB1_3;
$L__BB1_19:
	cvt.s64.s32 	%rd19, %r150;
	add.s64 	%rd20, %rd19, %rd1;
	cvta.to.global.u64 	%rd21, %rd5;
	shl.b64 	%rd22, %rd20, 2;
	add.s64 	%rd23, %rd21, %rd22;
	cvta.to.global.u64 	%rd24, %rd7;
	mul.wide.s32 	%rd25, %r1, 4;
	add.s64 	%rd26, %rd24, %rd25;
	ld.global.f32 	%f76, [%rd26];
	atom.global.add.f32 	%f77, [%rd23], %f76;
$L__BB1_20:
	ret;

}


// ===== COMPILED SASS (sm_100) =====

	.target	sm_100

	.elftype	@"ET_EXEC"


//--------------------- .note.nv.tkinfo           --------------------------
	.section	.note.nv.tkinfo,"",@"SHT_NOTE"
	.sectionflags	@"SHF_NOTE_NV_TKINFO"
	.tkinfo
        /*0018*/ 	.word	0x00000002
        /*0030*/ 	.string	""
        /*0030*/ 	.string	"ptxas"
        /*0030*/ 	.string	"Cuda compilation tools, release 13.0, V13.0.88"
        /*0030*/ 	.string	"Build cuda_13.0.r13.0/compiler.36424714_0"
        /*0030*/ 	.string	"-arch sm_100 -m 64 "



//--------------------- .note.nv.cuinfo           --------------------------
	.section	.note.nv.cuinfo,"",@"SHT_NOTE"
	.sectionflags	@"SHF_NOTE_NV_CUINFO"
        /*0018*/ 	.short	0x0002
        /*001a*/ 	.short	0x0064
        /*001c*/ 	.short	0x0082
	.zero		2


//--------------------- .nv.info                  --------------------------
	.section	.nv.info,"",@"SHT_CUDA_INFO"
	.align	4


	//----- nvinfo : EIATTR_REGCOUNT
	.align		4
        /*0000*/ 	.byte	0x04, 0x2f
        /*0002*/ 	.short	(.L_1 - .L_0)
	.align		4
.L_0:
        /*0004*/ 	.word	index@(_Z21maxPooling_gpu_kernelIfEvPT_PKS0_iiiiiiiiiii)
        /*0008*/ 	.word	0x0000001e


	//----- nvinfo : EIATTR_FRAME_SIZE
	.align		4
.L_1:
        /*000c*/ 	.byte	0x04, 0x11
        /*000e*/ 	.short	(.L_3 - .L_2)
	.align		4
.L_2:
        /*0010*/ 	.word	index@(_Z21maxPooling_gpu_kernelIfEvPT_PKS0_iiiiiiiiiii)
        /*0014*/ 	.word	0x00000000


	//----- nvinfo : EIATTR_REGCOUNT
	.align		4
.L_3:
        /*0018*/ 	.byte	0x04, 0x2f
        /*001a*/ 	.short	(.L_5 - .L_4)
	.align		4
.L_4:
        /*001c*/ 	.word	index@(_Z29maxPoolingBackward_gpu_kernelIfEvPT_PKS0_S3_iiiiiiiiiii)
        /*0020*/ 	.word	0x00000020


	//----- nvinfo : EIATTR_FRAME_SIZE
	.align		4
.L_5:
        /*0024*/ 	.byte	0x04, 0x11
        /*0026*/ 	.short	(.L_7 - .L_6)
	.align		4
.L_6:
        /*0028*/ 	.word	index@(_Z29maxPoolingBackward_gpu_kernelIfEvPT_PKS0_S3_iiiiiiiiiii)
        /*002c*/ 	.word	0x00000000


	//----- nvinfo : EIATTR_MIN_STACK_SIZE
	.align		4
.L_7:
        /*0030*/ 	.byte	0x04, 0x12
        /*0032*/ 	.short	(.L_9 - .L_8)
	.align		4
.L_8:
        /*0034*/ 	.word	index@(_Z29maxPoolingBackward_gpu_kernelIfEvPT_PKS0_S3_iiiiiiiiiii)
        /*0038*/ 	.word	0x00000000


	//----- nvinfo : EIATTR_MIN_STACK_SIZE
	.align		4
.L_9:
        /*003c*/ 	.byte	0x04, 0x12
        /*003e*/ 	.short	(.L_11 - .L_10)
	.align		4
.L_10:
        /*0040*/ 	.word	index@(_Z21maxPooling_gpu_kernelIfEvPT_PKS0_iiiiiiiiiii)
        /*0044*/ 	.word	0x00000000
.L_11:


//--------------------- .nv.compat                --------------------------
	.section	.nv.compat,"",@"SHT_CUDA_COMPAT_INFO"
	.align	4
        /*0000*/ 	.byte	0x02, 0x09, 0x00, 0x00, 0x02, 0x02, 0x01, 0x00, 0x02, 0x05, 0x05, 0x00, 0x03, 0x07, 0x01, 0x01
        /*0010*/ 	.byte	0x02, 0x03, 0x00, 0x00, 0x02, 0x06, 0x01, 0x00, 0x04, 0x0b, 0x08, 0x00, 0x09, 0x00, 0x00, 0x00
        /*0020*/ 	.byte	0x00, 0x00, 0x00, 0x00


//--------------------- .nv.info._Z29maxPoolingBackward_gpu_kernelIfEvPT_PKS0_S3_iiiiiiiiiii --------------------------
	.section	.nv.info._Z29maxPoolingBackward_gpu_kernelIfEvPT_PKS0_S3_iiiiiiiiiii,"",@"SHT_CUDA_INFO"
	.sectionflags	@""
	.align	4


	//----- nvinfo : EIATTR_CUDA_API_VERSION
	.align		4
        /*0000*/ 	.byte	0x04, 0x37
        /*0002*/ 	.short	(.L_13 - .L_12)
.L_12:
        /*0004*/ 	.word	0x00000082


	//----- nvinfo : EIATTR_KPARAM_INFO
	.align		4
.L_13:
        /*0008*/ 	.byte	0x04, 0x17
        /*000a*/ 	.short	(.L_15 - .L_14)
.L_14:
        /*000c*/ 	.word	0x00000000
        /*0010*/ 	.short	0x000d
        /*0012*/ 	.short	0x0040
        /*0014*/ 	.byte	0x00, 0xf0, 0x11, 0x00


	//----- nvinfo : EIATTR_KPARAM_INFO
	.align		4
.L_15:
        /*0018*/ 	.byte	0x04, 0x17
        /*001a*/ 	.short	(.L_17 - .L_16)
.L_16:
        /*001c*/ 	.word	0x00000000
        /*0020*/ 	.short	0x000c
        /*0022*/ 	.short	0x003c
        /*0024*/ 	.byte	0x00, 0xf0, 0x11, 0x00


	//----- nvinfo : EIATTR_KPARAM_INFO
	.align		4
.L_17:
        /*0028*/ 	.byte	0x04, 0x17
        /*002a*/ 	.short	(.L_19 - .L_18)
.L_18:
        /*002c*/ 	.word	0x00000000
        /*0030*/ 	.short	0x000b
        /*0032*/ 	.short	0x0038
        /*0034*/ 	.byte	0x00, 0xf0, 0x11, 0x00


	//----- nvinfo : EIATTR_KPARAM_INFO
	.align		4
.L_19:
        /*0038*/ 	.byte	0x04, 0x17
        /*003a*/ 	.short	(.L_21 - .L_20)
.L_20:
        /*003c*/ 	.word	0x00000000
        /*0040*/ 	.short	0x000a
        /*0042*/ 	.short	0x0034
        /*0044*/ 	.byte	0x00, 0xf0, 0x11, 0x00


	//----- nvinfo : EIATTR_KPARAM_INFO
	.align		4
.L_21:
        /*0048*/ 	.byte	0x04, 0x17
        /*004a*/ 	.short	(.L_23 - .L_22)
.L_22:
        /*004c*/ 	.word	0x00000000
        /*0050*/ 	.short	0x0009
        /*0052*/ 	.short	0x0030
        /*0054*/ 	.byte	0x00, 0xf0, 0x11, 0x00


	//----- nvinfo : EIATTR_KPARAM_INFO
	.align		4
.L_23:
        /*0058*/ 	.byte	0x04, 0x17
        /*005a*/ 	.short	(.L_25 - .L_24)
.L_24:
        /*005c*/ 	.word	0x00000000
        /*0060*/ 	.short	0x0008
        /*0062*/ 	.short	0x002c
        /*0064*/ 	.byte	0x00, 0xf0, 0x11, 0x00


	//----- nvinfo : EIATTR_KPARAM_INFO
	.align		4
.L_25:
        /*0068*/ 	.byte	0x04, 0x17
        /*006a*/ 	.short	(.L_27 - .L_26)
.L_26:
        /*006c*/ 	.word	0x00000000
        /*0070*/ 	.short	0x0007
        /*0072*/ 	.short	0x0028
        /*0074*/ 	.byte	0x00, 0xf0, 0x11, 0x00


	//----- nvinfo : EIATTR_KPARAM_INFO
	.align		4
.L_27:
        /*0078*/ 	.byte	0x04, 0x17
        /*007a*/ 	.short	(.L_29 - .L_28)
.L_28:
        /*007c*/ 	.word	0x00000000
        /*0080*/ 	.short	0x0006
        /*0082*/ 	.short	0x0024
        /*0084*/ 	.byte	0x00, 0xf0, 0x11, 0x00


	//----- nvinfo : EIATTR_KPARAM_INFO
	.align		4
.L_29:
        /*0088*/ 	.byte	0x04, 0x17
        /*008a*/ 	.short	(.L_31 - .L_30)
.L_30:
        /*008c*/ 	.word	0x00000000
        /*0090*/ 	.short	0x0005
        /*0092*/ 	.short	0x0020
        /*0094*/ 	.byte	0x00, 0xf0, 0x11, 0x00


	//----- nvinfo : EIATTR_KPARAM_INFO
	.align		4
.L_31:
        /*0098*/ 	.byte	0x04, 0x17
        /*009a*/ 	.short	(.L_33 - .L_32)
.L_32:
        /*009c*/ 	.word	0x00000000
        /*00a0*/ 	.short	0x0004
        /*00a2*/ 	.short	0x001c
        /*00a4*/ 	.byte	0x00, 0xf0, 0x11, 0x00


	//----- nvinfo : EIATTR_KPARAM_INFO
	.align		4
.L_33:
        /*00a8*/ 	.byte	0x04, 0x17
        /*00aa*/ 	.short	(.L_35 - .L_34)
.L_34:
        /*00ac*/ 	.word	0x00000000
        /*00b0*/ 	.short	0x0003
        /*00b2*/ 	.short	0x0018
        /*00b4*/ 	.byte	0x00, 0xf0, 0x11, 0x00


	//----- nvinfo : EIATTR_KPARAM_INFO
	.align		4
.L_35:
        /*00b8*/ 	.byte	0x04, 0x17
        /*00ba*/ 	.short	(.L_37 - .L_36)
.L_36:
        /*00bc*/ 	.word	0x00000000
        /*00c0*/ 	.short	0x0002
        /*00c2*/ 	.short	0x0010
        /*00c4*/ 	.byte	0x00, 0xf5, 0x21, 0x00


	//----- nvinfo : EIATTR_KPARAM_INFO
	.align		4
.L_37:
        /*00c8*/ 	.byte	0x04, 0x17
        /*00ca*/ 	.short	(.L_39 - .L_38)
.L_38:
        /*00cc*/ 	.word	0x00000000
        /*00d0*/ 	.short	0x0001
        /*00d2*/ 	.short	0x0008
        /*00d4*/ 	.byte	0x00, 0xf5, 0x21, 0x00


	//----- nvinfo : EIATTR_KPARAM_INFO
	.align		4
.L_39:
        /*00d8*/ 	.byte	0x04, 0x17
        /*00da*/ 	.short	(.L_41 - .L_40)
.L_40:
        /*00dc*/ 	.word	0x00000000
        /*00e0*/ 	.short	0x0000
        /*00e2*/ 	.short	0x0000
        /*00e4*/ 	.byte	0x00, 0xf5, 0x21, 0x00


	//----- nvinfo : EIATTR_SPARSE_MMA_MASK
	.align		4
.L_41:
        /*00e8*/ 	.byte	0x03, 0x50
        /*00ea*/ 	.short	0x0000


	//----- nvinfo : EIATTR_MAXREG_COUNT
	.align		4
        /*00ec*/ 	.byte	0x03, 0x1b
        /*00ee*/ 	.short	0x00ff


	//----- nvinfo : EIATTR_MERCURY_ISA_VERSION
	.align		4
        /*00f0*/ 	.byte	0x03, 0x5f
        /*00f2*/ 	.short	0x0101


	//----- nvinfo : EIATTR_VRC_CTA_INIT_COUNT
	.align		4
        /*00f4*/ 	.byte	0x02, 0x4a
	.zero		1
	.zero		1


	//----- nvinfo : EIATTR_EXIT_INSTR_OFFSETS
	.align		4
        /*00f8*/ 	.byte	0x04, 0x1c
        /*00fa*/ 	.short	(.L_43 - .L_42)


	//   ....[0]....
.L_42:
        /*00fc*/ 	.word	0x00000070


	//   ....[1]....
        /*0100*/ 	.word	0x000011e0


	//----- nvinfo : EIATTR_CRS_STACK_SIZE
	.align		4
.L_43:
        /*0104*/ 	.byte	0x04, 0x1e
        /*0106*/ 	.short	(.L_45 - .L_44)
.L_44:
        /*0108*/ 	.word	0x00000000


	//----- nvinfo : EIATTR_CBANK_PARAM_SIZE
	.align		4
.L_45:
        /*010c*/ 	.byte	0x03, 0x19
        /*010e*/ 	.short	0x0044


	//----- nvinfo : EIATTR_PARAM_CBANK
	.align		4
        /*0110*/ 	.byte	0x04, 0x0a
        /*0112*/ 	.short	(.L_47 - .L_46)
	.align		4
.L_46:
        /*0114*/ 	.word	index@(.nv.constant0._Z29maxPoolingBackward_gpu_kernelIfEvPT_PKS0_S3_iiiiiiiiiii)
        /*0118*/ 	.short	0x0380
        /*011a*/ 	.short	0x0044


	//----- nvinfo : EIATTR_SW_WAR
	.align		4
.L_47:
        /*011c*/ 	.byte	0x04, 0x36
        /*011e*/ 	.short	(.L_49 - .L_48)
.L_48:
        /*0120*/ 	.word	0x00000008
.L_49:


//--------------------- .nv.info._Z21maxPooling_gpu_kernelIfEvPT_PKS0_iiiiiiiiiii --------------------------
	.section	.nv.info._Z21maxPooling_gpu_kernelIfEvPT_PKS0_iiiiiiiiiii,"",@"SHT_CUDA_INFO"
	.sectionflags	@""
	.align	4


	//----- nvinfo : EIATTR_CUDA_API_VERSION
	.align		4
        /*0000*/ 	.byte	0x04, 0x37
        /*0002*/ 	.short	(.L_51 - .L_50)
.L_50:
        /*0004*/ 	.word	0x00000082


	//----- nvinfo : EIATTR_KPARAM_INFO
	.align		4
.L_51:
        /*0008*/ 	.byte	0x04, 0x17
        /*000a*/ 	.short	(.L_53 - .L_52)
.L_52:
        /*000c*/ 	.word	0x00000000
        /*0010*/ 	.short	0x000c
        /*0012*/ 	.short	0x0038
        /*0014*/ 	.byte	0x00, 0xf0, 0x11, 0x00


	//----- nvinfo : EIATTR_KPARAM_INFO
	.align		4
.L_53:
        /*0018*/ 	.byte	0x04, 0x17
        /*001a*/ 	.short	(.L_55 - .L_54)
.L_54:
        /*001c*/ 	.word	0x00000000
        /*0020*/ 	.short	0x000b
        /*0022*/ 	.short	0x0034
        /*0024*/ 	.byte	0x00, 0xf0, 0x11, 0x00


	//----- nvinfo : EIATTR_KPARAM_INFO
	.align		4
.L_55:
        /*0028*/ 	.byte	0x04, 0x17
        /*002a*/ 	.short	(.L_57 - .L_56)
.L_56:
        /*002c*/ 	.word	0x00000000
        /*0030*/ 	.short	0x000a
        /*0032*/ 	.short	0x0030
        /*0034*/ 	.byte	0x00, 0xf0, 0x11, 0x00


	//----- nvinfo : EIATTR_KPARAM_INFO
	.align		4
.L_57:
        /*0038*/ 	.byte	0x04, 0x17
        /*003a*/ 	.short	(.L_59 - .L_58)
.L_58:
        /*003c*/ 	.word	0x00000000
        /*0040*/ 	.short	0x0009
        /*0042*/ 	.short	0x002c
        /*0044*/ 	.byte	0x00, 0xf0, 0x11, 0x00


	//----- nvinfo : EIATTR_KPARAM_INFO
	.align		4
.L_59:
        /*0048*/ 	.byte	0x04, 0x17
        /*004a*/ 	.short	(.L_61 - .L_60)
.L_60:
        /*004c*/ 	.word	0x00000000
        /*0050*/ 	.short	0x0008
        /*0052*/ 	.short	0x0028
        /*0054*/ 	.byte	0x00, 0xf0, 0x11, 0x00


	//----- nvinfo : EIATTR_KPARAM_INFO
	.align		4
.L_61:
        /*0058*/ 	.byte	0x04, 0x17
        /*005a*/ 	.short	(.L_63 - .L_62)
.L_62:
        /*005c*/ 	.word	0x00000000
        /*0060*/ 	.short	0x0007
        /*0062*/ 	.short	0x0024
        /*0064*/ 	.byte	0x00, 0xf0, 0x11, 0x00


	//----- nvinfo : EIATTR_KPARAM_INFO
	.align		4
.L_63:
        /*0068*/ 	.byte	0x04, 0x17
        /*006a*/ 	.short	(.L_65 - .L_64)
.L_64:
        /*006c*/ 	.word	0x00000000
        /*0070*/ 	.short	0x0006
        /*0072*/ 	.short	0x0020
        /*0074*/ 	.byte	0x00, 0xf0, 0x11, 0x00


	//----- nvinfo : EIATTR_KPARAM_INFO
	.align		4
.L_65:
        /*0078*/ 	.byte	0x04, 0x17
        /*007a*/ 	.short	(.L_67 - .L_66)
.L_66:
        /*007c*/ 	.word	0x00000000
        /*0080*/ 	.short	0x0005
        /*0082*/ 	.short	0x001c
        /*0084*/ 	.byte	0x00, 0xf0, 0x11, 0x00


	//----- nvinfo : EIATTR_KPARAM_INFO
	.align		4
.L_67:
        /*0088*/ 	.byte	0x04, 0x17
        /*008a*/ 	.short	(.L_69 - .L_68)
.L_68:
        /*008c*/ 	.word	0x00000000
        /*0090*/ 	.short	0x0004
        /*0092*/ 	.short	0x0018
        /*0094*/ 	.byte	0x00, 0xf0, 0x11, 0x00


	//----- nvinfo : EIATTR_KPARAM_INFO
	.align		4
.L_69:
        /*0098*/ 	.byte	0x04, 0x17
        /*009a*/ 	.short	(.L_71 - .L_70)
.L_70:
        /*009c*/ 	.word	0x00000000
        /*00a0*/ 	.short	0x0003
        /*00a2*/ 	.short	0x0014
        /*00a4*/ 	.byte	0x00, 0xf0, 0x11, 0x00


	//----- nvinfo : EIATTR_KPARAM_INFO
	.align		4
.L_71:
        /*00a8*/ 	.byte	0x04, 0x17
        /*00aa*/ 	.short	(.L_73 - .L_72)
.L_72:
        /*00ac*/ 	.word	0x00000000
        /*00b0*/ 	.short	0x0002
        /*00b2*/ 	.short	0x0010
        /*00b4*/ 	.byte	0x00, 0xf0, 0x11, 0x00


	//----- nvinfo : EIATTR_KPARAM_INFO
	.align		4
.L_73:
        /*00b8*/ 	.byte	0x04, 0x17
        /*00ba*/ 	.short	(.L_75 - .L_74)
.L_74:
        /*00bc*/ 	.word	0x00000000
        /*00c0*/ 	.short	0x0001
        /*00c2*/ 	.short	0x0008
        /*00c4*/ 	.byte	0x00, 0xf5, 0x21, 0x00


	//----- nvinfo : EIATTR_KPARAM_INFO
	.align		4
.L_75:
        /*00c8*/ 	.byte	0x04, 0x17
        /*00ca*/ 	.short	(.L_77 - .L_76)
.L_76:
        /*00cc*/ 	.word	0x00000000
        /*00d0*/ 	.short	0x0000
        /*00d2*/ 	.short	0x0000
        /*00d4*/ 	.byte	0x00, 0xf5, 0x21, 0x00


	//----- nvinfo : EIATTR_SPARSE_MMA_MASK
	.align		4
.L_77:
        /*00d8*/ 	.byte	0x03, 0x50
        /*00da*/ 	.short	0x0000


	//----- nvinfo : EIATTR_MAXREG_COUNT
	.align		4
        /*00dc*/ 	.byte	0x03, 0x1b
        /*00de*/ 	.short	0x00ff


	//----- nvinfo : EIATTR_MERCURY_ISA_VERSION
	.align		4
        /*00e0*/ 	.byte	0x03, 0x5f
        /*00e2*/ 	.short	0x0101


	//----- nvinfo : EIATTR_VRC_CTA_INIT_COUNT
	.align		4
        /*00e4*/ 	.byte	0x02, 0x4a
	.zero		1
	.zero		1


	//----- nvinfo : EIATTR_EXIT_INSTR_OFFSETS
	.align		4
        /*00e8*/ 	.byte	0x04, 0x1c
        /*00ea*/ 	.short	(.L_79 - .L_78)


	//   ....[0]....
.L_78:
        /*00ec*/ 	.word	0x00000070


	//   ....[1]....
        /*00f0*/ 	.word	0x00000c70


	//----- nvinfo : EIATTR_CRS_STACK_SIZE
	.align		4
.L_79:
        /*00f4*/ 	.byte	0x04, 0x1e
        /*00f6*/ 	.short	(.L_81 - .L_80)
.L_80:
        /*00f8*/ 	.word	0x00000000


	//----- nvinfo : EIATTR_CBANK_PARAM_SIZE
	.align		4
.L_81:
        /*00fc*/ 	.byte	0x03, 0x19
        /*00fe*/ 	.short	0x003c


	//----- nvinfo : EIATTR_PARAM_CBANK
	.align		4
        /*0100*/ 	.byte	0x04, 0x0a
        /*0102*/ 	.short	(.L_83 - .L_82)
	.align		4
.L_82:
        /*0104*/ 	.word	index@(.nv.constant0._Z21maxPooling_gpu_kernelIfEvPT_PKS0_iiiiiiiiiii)
        /*0108*/ 	.short	0x0380
        /*010a*/ 	.short	0x003c


	//----- nvinfo : EIATTR_SW_WAR
	.align		4
.L_83:
        /*010c*/ 	.byte	0x04, 0x36
        /*010e*/ 	.short	(.L_85 - .L_84)
.L_84:
        /*0110*/ 	.word	0x00000008
.L_85:


//--------------------- .nv.callgraph             --------------------------
	.section	.nv.callgraph,"",@"SHT_CUDA_CALLGRAPH"
	.align	4
	.sectionentsize	8
	.align		4
        /*0000*/ 	.word	0x00000000
	.align		4
        /*0004*/ 	.word	0xffffffff
	.align		4
        /*0008*/ 	.word	0x00000000
	.align		4
        /*000c*/ 	.word	0xfffffffe
	.align		4
        /*0010*/ 	.word	0x00000000
	.align		4
        /*0014*/ 	.word	0xfffffffd
	.align		4
        /*0018*/ 	.word	0x00000000
	.align		4
        /*001c*/ 	.word	0xfffffffc


//--------------------- .text._Z29maxPoolingBackward_gpu_kernelIfEvPT_PKS0_S3_iiiiiiiiiii --------------------------
	.section	.text._Z29maxPoolingBackward_gpu_kernelIfEvPT_PKS0_S3_iiiiiiiiiii,"ax",@progbits
	.align	128
        .global         _Z29maxPoolingBackward_gpu_kernelIfEvPT_PKS0_S3_iiiiiiiiiii
        .type           _Z29maxPoolingBackward_gpu_kernelIfEvPT_PKS0_S3_iiiiiiiiiii,@function
        .size           _Z29maxPoolingBackward_gpu_kernelIfEvPT_PKS0_S3_iiiiiiiiiii,(.L_x_27 - _Z29maxPoolingBackward_gpu_kernelIfEvPT_PKS0_S3_iiiiiiiiiii)
        .other          _Z29maxPoolingBackward_gpu_kernelIfEvPT_PKS0_S3_iiiiiiiiiii,@"STO_CUDA_ENTRY STV_DEFAULT"
_Z29maxPoolingBackward_gpu_kernelIfEvPT_PKS0_S3_iiiiiiiiiii:
.text._Z29maxPoolingBackward_gpu_kernelIfEvPT_PKS0_S3_iiiiiiiiiii:
[----:B------:R-:W-:Y:S01]  /*0000*/  LDC R1, c[0x0][0x37c] ;  /* 0x0000df00ff017b82 */ /* 0x000fe20000000800 */
[----:B------:R-:W0:Y:S07]  /*0010*/  S2R R0, SR_TID.X ;  /* 0x0000000000007919 */ /* 0x000e2e0000002100 */
[----:B------:R-:W0:Y:S01]  /*0020*/  S2UR UR4, SR_CTAID.X ;  /* 0x00000000000479c3 */ /* 0x000e220000002500 */
[----:B------:R-:W1:Y:S07]  /*0030*/  LDCU UR5, c[0x0][0x3a0] ;  /* 0x00007400ff0577ac */ /* 0x000e6e0008000800 */
[----:B------:R-:W0:Y:S02]  /*0040*/  LDC R3, c[0x0][0x360] ;  /* 0x0000d800ff037b82 */ /* 0x000e240000000800 */
[----:B0-----:R-:W-:-:S05]  /*0050*/  IMAD R0, R3, UR4, R0 ;  /* 0x0000000403007c24 */ /* 0x001fca000f8e0200 */
[----:B-1----:R-:W-:-:S13]  /*0060*/  ISETP.GE.AND P0, PT, R0, UR5, PT ;  /* 0x0000000500007c0c */ /* 0x002fda000bf06270 */
[----:B------:R-:W-:Y:S05]  /*0070*/  @P0 EXIT ;  /* 0x000000000000094d */ /* 0x000fea0003800000 */
[----:B------:R-:W0:Y:S01]  /*0080*/  LDC R3, c[0x0][0x398] ;  /* 0x0000e600ff037b82 */ /* 0x000e220000000800 */
[----:B------:R-:W-:Y:S01]  /*0090*/  IABS R8, R0 ;  /* 0x0000000000087213 */ /* 0x000fe20000000000 */
[----:B------:R-:W1:Y:S01]  /*00a0*/  LDCU UR4, c[0x0][0x3c0] ;  /* 0x00007800ff0477ac */ /* 0x000e620008000800 */
[----:B------:R-:W-:Y:S01]  /*00b0*/  BSSY.RECONVERGENT B1, `(.L_x_0) ;  /* 0x0000109000017945 */ /* 0x000fe20003800200 */
[----:B------:R-:W2:Y:S04]  /*00c0*/  LDCU.64 UR6, c[0x0][0x3a8] ;  /* 0x00007500ff0677ac */ /* 0x000ea80008000a00 */
[----:B------:R-:W3:Y:S08]  /*00d0*/  LDC R2, c[0x0][0x39c] ;  /* 0x0000e700ff027b82 */ /* 0x000ef00000000800 */
[----:B------:R-:W2:Y:S01]  /*00e0*/  LDC R19, c[0x0][0x3a4] ;  /* 0x0000e900ff137b82 */ /* 0x000ea20000000800 */
[----:B0-----:R-:W-:-:S04]  /*00f0*/  IABS R10, R3 ;  /* 0x00000003000a7213 */ /* 0x001fc80000000000 */
[----:B------:R-:W0:Y:S01]  /*0100*/  I2F.RP R6, R10 ;  /* 0x0000000a00067306 */ /* 0x000e220000209400 */
[----:B---3--:R-:W-:-:S07]  /*0110*/  IABS R12, R2 ;  /* 0x00000002000c7213 */ /* 0x008fce0000000000 */
[----:B0-----:R-:W0:Y:S02]  /*0120*/  MUFU.RCP R6, R6 ;  /* 0x0000000600067308 */ /* 0x001e240000001000 */
[----:B0-----:R-:W-:Y:S01]  /*0130*/  VIADD R4, R6, 0xffffffe ;  /* 0x0ffffffe06047836 */ /* 0x001fe20000000000 */
[----:B------:R-:W-:-:S05]  /*0140*/  LOP3.LUT R6, R0, R3, RZ, 0x3c, !PT ;  /* 0x0000000300067212 */ /* 0x000fca00078e3cff */
[----:B------:R0:W3:Y:S01]  /*0150*/  F2I.FTZ.U32.TRUNC.NTZ R5, R4 ;  /* 0x0000000400057305 */ /* 0x0000e2000021f000 */
[----:B------:R-:W-:Y:S01]  /*0160*/  ISETP.GE.AND P2, PT, R6, RZ, PT ;  /* 0x000000ff0600720c */ /* 0x000fe20003f46270 */
[----:B0-----:R-:W-:Y:S02]  /*0170*/  IMAD.MOV.U32 R4, RZ, RZ, RZ ;  /* 0x000000ffff047224 */ /* 0x001fe400078e00ff */
[----:B---3--:R-:W-:-:S04]  /*0180*/  IMAD.MOV R7, RZ, RZ, -R5 ;  /* 0x000000ffff077224 */ /* 0x008fc800078e0a05 */
[----:B------:R-:W-:-:S04]  /*0190*/  IMAD R7, R7, R10, RZ ;  /* 0x0000000a07077224 */ /* 0x000fc800078e02ff */
[----:B------:R-:W-:Y:S02]  /*01a0*/  IMAD.HI.U32 R5, R5, R7, R4 ;  /* 0x0000000705057227 */ /* 0x000fe400078e0004 */
[----:B------:R-:W0:Y:S04]  /*01b0*/  I2F.RP R7, R12 ;  /* 0x0000000c00077306 */ /* 0x000e280000209400 */
[----:B------:R-:W-:-:S04]  /*01c0*/  IMAD.HI.U32 R4, R5, R8, RZ ;  /* 0x0000000805047227 */ /* 0x000fc800078e00ff */
[----:B------:R-:W-:-:S04]  /*01d0*/  IMAD.MOV R5, RZ, RZ, -R4 ;  /* 0x000000ffff057224 */ /* 0x000fc800078e0a04 */
[C---:B------:R-:W-:Y:S01]  /*01e0*/  IMAD R5, R10.reuse, R5, R8 ;  /* 0x000000050a057224 */ /* 0x040fe200078e0208 */
[----:B0-----:R-:W0:Y:S04]  /*01f0*/  MUFU.RCP R7, R7 ;  /* 0x0000000700077308 */ /* 0x001e280000001000 */
[----:B------:R-:W-:-:S13]  /*0200*/  ISETP.GT.U32.AND P1, PT, R10, R5, PT ;  /* 0x000000050a00720c */ /* 0x000fda0003f24070 */
[----:B------:R-:W-:Y:S02]  /*0210*/  @!P1 IMAD.IADD R5, R5, 0x1, -R10 ;  /* 0x0000000105059824 */ /* 0x000fe400078e0a0a */
[----:B0-----:R-:W-:Y:S02]  /*0220*/  VIADD R8, R7, 0xffffffe ;  /* 0x0ffffffe07087836 */ /* 0x001fe40000000000 */
[----:B------:R-:W-:Y:S01]  /*0230*/  @!P1 VIADD R4, R4, 0x1 ;  /* 0x0000000104049836 */ /* 0x000fe20000000000 */
[----:B------:R-:W-:Y:S02]  /*0240*/  ISETP.GE.U32.AND P0, PT, R5, R10, PT ;  /* 0x0000000a0500720c */ /* 0x000fe40003f06070 */
[----:B------:R0:W3:Y:S01]  /*0250*/  F2I.FTZ.U32.TRUNC.NTZ R5, R8 ;  /* 0x0000000800057305 */ /* 0x0000e2000021f000 */
[----:B------:R-:W-:Y:S01]  /*0260*/  ISETP.NE.AND P1, PT, R3, RZ, PT ;  /* 0x000000ff0300720c */ /* 0x000fe20003f25270 */
[----:B------:R-:W4:Y:S08]  /*0270*/  LDC.64 R10, c[0x0][0x3b0] ;  /* 0x0000ec00ff0a7b82 */ /* 0x000f300000000a00 */
[----:B0-----:R-:W1:Y:S01]  /*0280*/  LDC.64 R8, c[0x0][0x3b8] ;  /* 0x0000ee00ff087b82 */ /* 0x001e620000000a00 */
[----:B------:R-:W-:-:S04]  /*0290*/  @P0 VIADD R4, R4, 0x1 ;  /* 0x0000000104040836 */ /* 0x000fc80000000000 */
[----:B------:R-:W-:Y:S02]  /*02a0*/  IMAD.MOV.U32 R13, RZ, RZ, R4 ;  /* 0x000000ffff0d7224 */ /* 0x000fe400078e0004 */
[----:B---3--:R-:W-:Y:S02]  /*02b0*/  IMAD.MOV R7, RZ, RZ, -R5 ;  /* 0x000000ffff077224 */ /* 0x008fe400078e0a05 */
[----:B------:R-:W-:Y:S01]  /*02c0*/  @!P2 IMAD.MOV R13, RZ, RZ, -R13 ;  /* 0x000000ffff0da224 */ /* 0x000fe200078e0a0d */
[----:B------:R-:W-:Y:S01]  /*02d0*/  @!P1 LOP3.LUT R13, RZ, R3, RZ, 0x33, !PT ;  /* 0x00000003ff0d9212 */ /* 0x000fe200078e33ff */
[----:B------:R-:W-:Y:S02]  /*02e0*/  IMAD R7, R7, R12, RZ ;  /* 0x0000000c07077224 */ /* 0x000fe400078e02ff */
[----:B------:R-:W-:Y:S01]  /*02f0*/  IMAD.MOV.U32 R4, RZ, RZ, RZ ;  /* 0x000000ffff047224 */ /* 0x000fe200078e00ff */
[----:B------:R-:W-:-:S03]  /*0300*/  IABS R6, R13 ;  /* 0x0000000d00067213 */ /* 0x000fc60000000000 */
[----:B------:R-:W-:-:S04]  /*0310*/  IMAD.HI.U32 R4, R5, R7, R4 ;  /* 0x0000000705047227 */ /* 0x000fc800078e0004 */
[----:B------:R-:W-:-:S04]  /*0320*/  IMAD.MOV.U32 R5, RZ, RZ, R6 ;  /* 0x000000ffff057224 */ /* 0x000fc800078e0006 */
[----:B------:R-:W-:-:S04]  /*0330*/  IMAD.HI.U32 R4, R4, R5, RZ ;  /* 0x0000000504047227 */ /* 0x000fc800078e00ff */
[----:B------:R-:W-:-:S04]  /*0340*/  IMAD.MOV R6, RZ, RZ, -R4 ;  /* 0x000000ffff067224 */ /* 0x000fc800078e0a04 */
[----:B------:R-:W-:Y:S02]  /*0350*/  IMAD R5, R12, R6, R5 ;  /* 0x000000060c057224 */ /* 0x000fe400078e0205 */
[----:B------:R-:W-:-:S03]  /*0360*/  IMAD.MOV R6, RZ, RZ, -R13 ;  /* 0x000000ffff067224 */ /* 0x000fc600078e0a0d */
[----:B------:R-:W-:-:S13]  /*0370*/  ISETP.GT.U32.AND P1, PT, R12, R5, PT ;  /* 0x000000050c00720c */ /* 0x000fda0003f24070 */
[----:B------:R-:W-:Y:S02]  /*0380*/  @!P1 IMAD.IADD R5, R5, 0x1, -R12 ;  /* 0x0000000105059824 */ /* 0x000fe400078e0a0c */
[----:B------:R-:W-:Y:S01]  /*0390*/  @!P1 VIADD R4, R4, 0x1 ;  /* 0x0000000104049836 */ /* 0x000fe20000000000 */
[----:B------:R-:W-:Y:S02]  /*03a0*/  ISETP.NE.AND P1, PT, R2, RZ, PT ;  /* 0x000000ff0200720c */ /* 0x000fe40003f25270 */
[----:B------:R-:W-:Y:S02]  /*03b0*/  ISETP.GE.U32.AND P0, PT, R5, R12, PT ;  /* 0x0000000c0500720c */ /* 0x000fe40003f06070 */
[----:B------:R-:W-:-:S04]  /*03c0*/  LOP3.LUT R5, R13, R2, RZ, 0x3c, !PT ;  /* 0x000000020d057212 */ /* 0x000fc800078e3cff */
[----:B------:R-:W-:-:S07]  /*03d0*/  ISETP.GE.AND P2, PT, R5, RZ, PT ;  /* 0x000000ff0500720c */ /* 0x000fce0003f46270 */
[----:B------:R-:W-:-:S06]  /*03e0*/  @P0 VIADD R4, R4, 0x1 ;  /* 0x0000000104040836 */ /* 0x000fcc0000000000 */
[----:B------:R-:W-:Y:S01]  /*03f0*/  @!P2 IMAD.MOV R4, RZ, RZ, -R4 ;  /* 0x000000ffff04a224 */ /* 0x000fe200078e0a04 */
[----:B------:R-:W-:-:S05]  /*0400*/  @!P1 LOP3.LUT R4, RZ, R2, RZ, 0x33, !PT ;  /* 0x00000002ff049212 */ /* 0x000fca00078e33ff */
[----:B------:R-:W-:-:S04]  /*0410*/  IMAD.MOV R5, RZ, RZ, -R4 ;  /* 0x000000ffff057224 */ /* 0x000fc800078e0a04 */
[----:B------:R-:W-:Y:S02]  /*0420*/  IMAD R5, R2, R5, R13 ;  /* 0x0000000502057224 */ /* 0x000fe400078e020d */
[----:B------:R-:W-:Y:S02]  /*0430*/  IMAD R2, R3, R6, R0 ;  /* 0x0000000603027224 */ /* 0x000fe400078e0200 */
[----:B-1----:R-:W-:Y:S01]  /*0440*/  IMAD R5, R5, R8, -UR4 ;  /* 0x8000000405057e24 */ /* 0x002fe2000f8e0208 */
[----:B------:R-:W0:Y:S01]  /*0450*/  LDCU.64 UR4, c[0x0][0x358] ;  /* 0x00006b00ff0477ac */ /* 0x000e220008000a00 */
[----:B----4-:R-:W-:Y:S02]  /*0460*/  IMAD R2, R2, R11, -R9 ;  /* 0x0000000b02027224 */ /* 0x010fe400078e0a09 */
[----:B--2---:R-:W-:Y:S01]  /*0470*/  IMAD R9, R19, UR6, RZ ;  /* 0x0000000613097c24 */ /* 0x004fe2000f8e02ff */
[----:B------:R-:W-:Y:S02]  /*0480*/  VIADDMNMX R8, R5, R10, UR6, PT ;  /* 0x0000000605087e46 */ /* 0x000fe4000b80010a */
[----:B------:R-:W-:Y:S01]  /*0490*/  VIMNMX R13, PT, PT, RZ, R5, !PT ;  /* 0x00000005ff0d7248 */ /* 0x000fe20007fe0100 */
[----:B------:R-:W-:Y:S01]  /*04a0*/  IMAD R9, R4, R9, RZ ;  /* 0x0000000904097224 */ /* 0x000fe200078e02ff */
[----:B------:R-:W-:-:S02]  /*04b0*/  VIMNMX R10, PT, PT, RZ, R2, !PT ;  /* 0x00000002ff0a7248 */ /* 0x000fc40007fe0100 */
[C---:B------:R-:W-:Y:S02]  /*04c0*/  ISETP.GE.AND P0, PT, R13.reuse, R8, PT ;  /* 0x000000080d00720c */ /* 0x040fe40003f06270 */
[----:B------:R-:W-:Y:S01]  /*04d0*/  VIADDMNMX R11, R2, UR7, R19, PT ;  /* 0x00000007020b7c46 */ /* 0x000fe2000b800113 */
[----:B------:R-:W-:Y:S01]  /*04e0*/  IMAD R19, R13, R19, R10 ;  /* 0x000000130d137224 */ /* 0x000fe200078e020a */
[----:B------:R-:W-:-:S09]  /*04f0*/  SHF.R.S32.HI R12, RZ, 0x1f, R9 ;  /* 0x0000001fff0c7819 */ /* 0x000fd20000011409 */
[----:B0-----:R-:W-:Y:S05]  /*0500*/  @P0 BRA `(.L_x_1) ;  /* 0x0000000c000c0947 */ /* 0x001fea0003800000 */
[----:B------:R-:W0:Y:S02]  /*0510*/  LDCU.64 UR6, c[0x0][0x388] ;  /* 0x00007100ff0677ac */ /* 0x000e240008000a00 */
[----:B0-----:R-:W-:-:S04]  /*0520*/  LEA R4, P0, R9, UR6, 0x2 ;  /* 0x0000000609047c11 */ /* 0x001fc8000f8010ff */
[----:B------:R-:W-:-:S03]  /*0530*/  LEA.HI.X R5, R9, UR7, R12, 0x2, P0 ;  /* 0x0000000709057c11 */ /* 0x000fc600080f140c */
[----:B------:R-:W-:-:S05]  /*0540*/  IMAD.WIDE R6, R19, 0x4, R4 ;  /* 0x0000000413067825 */ /* 0x000fca00078e0204 */
[----:B------:R0:W5:Y:S01]  /*0550*/  LDG.E R18, desc[UR4][R6.64] ;  /* 0x0000000406127981 */ /* 0x000162000c1e1900 */
[----:B------:R-:W-:Y:S01]  /*0560*/  IMAD.IADD R16, R11, 0x1, -R10 ;  /* 0x000000010b107824 */ /* 0x000fe200078e0a0a */
[----:B------:R-:W-:-:S04]  /*0570*/  IADD3 R2, P0, PT, R4, 0x20, RZ ;  /* 0x0000002004027810 */ /* 0x000fc80007f1e0ff */
[C---:B------:R-:W-:Y:S01]  /*0580*/  LOP3.LUT R17, R16.reuse, 0xfffffff0, RZ, 0xc0, !PT ;  /* 0xfffffff010117812 */ /* 0x040fe200078ec0ff */
[----:B------:R-:W-:Y:S01]  /*0590*/  IMAD.X R3, RZ, RZ, R5, P0 ;  /* 0x000000ffff037224 */ /* 0x000fe200000e0605 */
[C---:B------:R-:W-:Y:S02]  /*05a0*/  LOP3.LUT R14, R16.reuse, 0xf, RZ, 0xc0, !PT ;  /* 0x0000000f100e7812 */ /* 0x040fe400078ec0ff */
[C---:B------:R-:W-:Y:S01]  /*05b0*/  LOP3.LUT R15, R16.reuse, 0x7, RZ, 0xc0, !PT ;  /* 0x00000007100f7812 */ /* 0x040fe200078ec0ff */
[----:B------:R-:W-:Y:S01]  /*05c0*/  IMAD.MOV R17, RZ, RZ, -R17 ;  /* 0x000000ffff117224 */ /* 0x000fe200078e0a11 */
[----:B0-----:R-:W-:-:S07]  /*05d0*/  LOP3.LUT R16, R16, 0x3, RZ, 0xc0, !PT ;  /* 0x0000000310107812 */ /* 0x001fce00078ec0ff */
.L_x_12:
[----:B------:R-:W-:Y:S01]  /*05e0*/  ISETP.GE.AND P0, PT, R10, R11, PT ;  /* 0x0000000b0a00720c */ /* 0x000fe20003f06270 */
[----:B------:R-:W-:-:S12]  /*05f0*/  BSSY.RECONVERGENT B0, `(.L_x_2) ;  /* 0x00000b1000007945 */ /* 0x000fd80003800200 */
[----:B------:R-:W-:Y:S05]  /*0600*/  @P0 BRA `(.L_x_3) ;  /* 0x0000000800bc0947 */ /* 0x000fea0003800000 */
[----:B------:R-:W-:Y:S01]  /*0610*/  IMAD.IADD R6, R10, 0x1, -R11 ;  /* 0x000000010a067824 */ /* 0x000fe200078e0a0b */
[----:B------:R-:W-:Y:S01]  /*0620*/  BSSY.RECONVERGENT B2, `(.L_x_4) ;  /* 0x0000051000027945 */ /* 0x000fe20003800200 */
[----:B------:R-:W-:-:S03]  /*0630*/  IMAD.MOV.U32 R20, RZ, RZ, R10 ;  /* 0x000000ffff147224 */ /* 0x000fc600078e000a */
[----:B------:R-:W-:-:S13]  /*0640*/  ISETP.GT.U32.AND P0, PT, R6, -0x10, PT ;  /* 0xfffffff00600780c */ /* 0x000fda0003f04070 */
[----:B------:R-:W-:Y:S05]  /*0650*/  @P0 BRA `(.L_x_5) ;  /* 0x0000000400340947 */ /* 0x000fea0003800000 */
[----:B------:R-:W0:Y:S01]  /*0660*/  LDCU UR6, c[0x0][0x3a4] ;  /* 0x00007480ff0677ac */ /* 0x000e220008000800 */
[----:B------:R-:W-:Y:S01]  /*0670*/  BSSY.RECONVERGENT B3, `(.L_x_6) ;  /* 0x000004a000037945 */ /* 0x000fe20003800200 */
[----:B------:R-:W-:Y:S02]  /*0680*/  VIADD R20, R10, 0x7 ;  /* 0x000000070a147836 */ /* 0x000fe40000000000 */
[----:B------:R-:W-:Y:S02]  /*0690*/  IMAD.MOV.U32 R22, RZ, RZ, R17 ;  /* 0x000000ffff167224 */ /* 0x000fe400078e0011 */
[----:B0-----:R-:W-:-:S07]  /*06a0*/  IMAD R21, R13, UR6, R10 ;  /* 0x000000060d157c24 */ /* 0x001fce000f8e020a */
.L_x_7:
[----:B------:R-:W-:-:S05]  /*06b0*/  IMAD.WIDE R6, R21, 0x4, R2 ;  /* 0x0000000415067825 */ /* 0x000fca00078e0202 */
[----:B------:R-:W2:Y:S04]  /*06c0*/  LDG.E R25, desc[UR4][R6.64+-0x20] ;  /* 0xffffe00406197981 */ /* 0x000ea8000c1e1900 */
[----:B------:R-:W3:Y:S04]  /*06d0*/  LDG.E R26, desc[UR4][R6.64+-0x1c] ;  /* 0xffffe404061a7981 */ /* 0x000ee8000c1e1900 */
[----:B------:R-:W4:Y:S04]  /*06e0*/  LDG.E R24, desc[UR4][R6.64+-0x18] ;  /* 0xffffe80406187981 */ /* 0x000f28000c1e1900 */
[----:B------:R-:W4:Y:S01]  /*06f0*/  LDG.E R23, desc[UR4][R6.64+-0x14] ;  /* 0xffffec0406177981 */ /* 0x000f22000c1e1900 */
[----:B--2--5:R-:W-:-:S04]  /*0700*/  FSETP.GT.AND P3, PT, R25, R18, PT ;  /* 0x000000121900720b */ /* 0x024fc80003f64000 */
[----:B------:R-:W-:Y:S02]  /*0710*/  FSEL R25, R25, R18, P3 ;  /* 0x0000001219197208 */ /* 0x000fe40001800000 */
[----:B------:R-:W2:Y:S02]  /*0720*/  LDG.E R18, desc[UR4][R6.64+-0x10] ;  /* 0xfffff00406127981 */ /* 0x000ea4000c1e1900 */
[----:B---3--:R-:W-:-:S04]  /*0730*/  FSETP.GT.AND P4, PT, R26, R25, PT ;  /* 0x000000191a00720b */ /* 0x008fc80003f84000 */
[----:B------:R-:W-:Y:S02]  /*0740*/  FSEL R27, R26, R25, P4 ;  /* 0x000000191a1b7208 */ /* 0x000fe40002000000 */
[----:B------:R-:W3:Y:S02]  /*0750*/  LDG.E R25, desc[UR4][R6.64+-0xc] ;  /* 0xfffff40406197981 */ /* 0x000ee4000c1e1900 */
[----:B----4-:R-:W-:-:S04]  /*0760*/  FSETP.GT.AND P5, PT, R24, R27, PT ;  /* 0x0000001b1800720b */ /* 0x010fc80003fa4000 */
[----:B------:R-:W-:Y:S02]  /*0770*/  FSEL R26, R24, R27, P5 ;  /* 0x0000001b181a7208 */ /* 0x000fe40002800000 */
[----:B------:R-:W4:Y:S02]  /*0780*/  LDG.E R24, desc[UR4][R6.64+-0x8] ;  /* 0xfffff80406187981 */ /* 0x000f24000c1e1900 */
[----:B------:R-:W-:-:S04]  /*0790*/  FSETP.GT.AND P6, PT, R23, R26, PT ;  /* 0x0000001a1700720b */ /* 0x000fc80003fc4000 */
[----:B------:R-:W-:Y:S02]  /*07a0*/  FSEL R27, R23, R26, P6 ;  /* 0x0000001a171b7208 */ /* 0x000fe40003000000 */
[----:B------:R-:W4:Y:S02]  /*07b0*/  LDG.E R23, desc[UR4][R6.64+-0x4] ;  /* 0xfffffc0406177981 */ /* 0x000f24000c1e1900 */
[----:B--2---:R-:W-:-:S04]  /*07c0*/  FSETP.GT.AND P0, PT, R18, R27, PT ;  /* 0x0000001b1200720b */ /* 0x004fc80003f04000 */
[----:B------:R-:W-:Y:S02]  /*07d0*/  FSEL R26, R18, R27, P0 ;  /* 0x0000001b121a7208 */ /* 0x000fe40000000000 */
[----:B------:R-:W2:Y:S02]  /*07e0*/  LDG.E R18, desc[UR4][R6.64] ;  /* 0x0000000406127981 */ /* 0x000ea4000c1e1900 */
[----:B---3--:R-:W-:-:S04]  /*07f0*/  FSETP.GT.AND P1, PT, R25, R26, PT ;  /* 0x0000001a1900720b */ /* 0x008fc80003f24000 */
[----:B------:R-:W-:Y:S02]  /*0800*/  FSEL R27, R25, R26, P1 ;  /* 0x0000001a191b7208 */ /* 0x000fe40000800000 */
[----:B------:R-:W3:Y:S02]  /*0810*/  LDG.E R25, desc[UR4][R6.64+0x4] ;  /* 0x0000040406197981 */ /* 0x000ee4000c1e1900 */
[----:B----4-:R-:W-:-:S04]  /*0820*/  FSETP.GT.AND P2, PT, R24, R27, PT ;  /* 0x0000001b1800720b */ /* 0x010fc80003f44000 */
[----:B------:R-:W-:Y:S02]  /*0830*/  FSEL R26, R24, R27, P2 ;  /* 0x0000001b181a7208 */ /* 0x000fe40001000000 */
[----:B------:R-:W4:Y:S01]  /*0840*/  LDG.E R24, desc[UR4][R6.64+0x8] ;  /* 0x0000080406187981 */ /* 0x000f22000c1e1900 */
[----:B------:R-:W-:Y:S02]  /*0850*/  SEL R19, R21, R19, P3 ;  /* 0x0000001315137207 */ /* 0x000fe40001800000 */
[----:B------:R-:W-:Y:S01]  /*0860*/  FSETP.GT.AND P3, PT, R23, R26, PT ;  /* 0x0000001a1700720b */ /* 0x000fe20003f64000 */
[----:B------:R-:W-:-:S03]  /*0870*/  @P4 VIADD R19, R21, 0x1 ;  /* 0x0000000115134836 */ /* 0x000fc60000000000 */
[----:B------:R-:W-:Y:S02]  /*0880*/  FSEL R27, R23, R26, P3 ;  /* 0x0000001a171b7208 */ /* 0x000fe40001800000 */
[----:B------:R-:W4:Y:S01]  /*0890*/  LDG.E R23, desc[UR4][R6.64+0xc] ;  /* 0x00000c0406177981 */ /* 0x000f22000c1e1900 */
[C---:B------:R-:W-:Y:S02]  /*08a0*/  @P5 VIADD R19, R21.reuse, 0x2 ;  /* 0x0000000215135836 */ /* 0x040fe40000000000 */
[----:B------:R-:W-:Y:S01]  /*08b0*/  @P6 VIADD R19, R21, 0x3 ;  /* 0x0000000315136836 */ /* 0x000fe20000000000 */
        /* <DEDUP_REMOVED lines=8> */
[----:B------:R-:W4:Y:S04]  /*0940*/  LDG.E R24, desc[UR4][R6.64+0x18] ;  /* 0x0000180406187981 */ /* 0x000f28000c1e1900 */
[----:B------:R-:W4:Y:S01]  /*0950*/  LDG.E R27, desc[UR4][R6.64+0x1c] ;  /* 0x00001c04061b7981 */ /* 0x000f22000c1e1900 */
[----:B------:R-:W-:Y:S01]  /*0960*/  @P0 VIADD R19, R21, 0x4 ;  /* 0x0000000415130836 */ /* 0x000fe20000000000 */
[-C--:B------:R-:W-:Y:S01]  /*0970*/  FSETP.GT.AND P0, PT, R23, R26.reuse, PT ;  /* 0x0000001a1700720b */ /* 0x080fe20003f04000 */
[C---:B------:R-:W-:Y:S02]  /*0980*/  @P1 VIADD R19, R21.reuse, 0x5 ;  /* 0x0000000515131836 */ /* 0x040fe40000000000 */
[----:B------:R-:W-:Y:S01]  /*0990*/  @P2 VIADD R19, R21, 0x6 ;  /* 0x0000000615132836 */ /* 0x000fe20000000000 */
[----:B------:R-:W-:Y:S01]  /*09a0*/  FSEL R23, R23, R26, P0 ;  /* 0x0000001a17177208 */ /* 0x000fe20000000000 */
[----:B------:R-:W-:-:S02]  /*09b0*/  @P3 VIADD R19, R21, 0x7 ;  /* 0x0000000715133836 */ /* 0x000fc40000000000 */
[C---:B------:R-:W-:Y:S02]  /*09c0*/  @P4 VIADD R19, R21.reuse, 0x8 ;  /* 0x0000000815134836 */ /* 0x040fe40000000000 */
[----:B------:R-:W-:Y:S02]  /*09d0*/  VIADD R22, R22, 0x10 ;  /* 0x0000001016167836 */ /* 0x000fe40000000000 */
[C---:B------:R-:W-:Y:S02]  /*09e0*/  @P5 VIADD R19, R21.reuse, 0x9 ;  /* 0x0000000915135836 */ /* 0x040fe40000000000 */
[C---:B------:R-:W-:Y:S02]  /*09f0*/  @P6 VIADD R19, R21.reuse, 0xa ;  /* 0x0000000a15136836 */ /* 0x040fe40000000000 */
[----:B------:R-:W-:Y:S02]  /*0a00*/  @P0 VIADD R19, R21, 0xb ;  /* 0x0000000b15130836 */ /* 0x000fe40000000000 */
[----:B------:R-:W-:Y:S01]  /*0a10*/  VIADD R20, R20, 0x10 ;  /* 0x0000001014147836 */ /* 0x000fe20000000000 */
[----:B--2---:R-:W-:-:S04]  /*0a20*/  FSETP.GT.AND P1, PT, R18, R23, PT ;  /* 0x000000171200720b */ /* 0x004fc80003f24000 */
[----:B------:R-:W-:-:S04]  /*0a30*/  FSEL R18, R18, R23, P1 ;  /* 0x0000001712127208 */ /* 0x000fc80000800000 */
[----:B---3--:R-:W-:-:S04]  /*0a40*/  FSETP.GT.AND P2, PT, R25, R18, PT ;  /* 0x000000121900720b */ /* 0x008fc80003f44000 */
[----:B------:R-:W-:Y:S01]  /*0a50*/  FSEL R25, R25, R18, P2 ;  /* 0x0000001219197208 */ /* 0x000fe20001000000 */
[----:B------:R-:W-:Y:S01]  /*0a60*/  @P1 VIADD R19, R21, 0xc ;  /* 0x0000000c15131836 */ /* 0x000fe20000000000 */
[----:B------:R-:W-:Y:S02]  /*0a70*/  ISETP.NE.AND P1, PT, R22, RZ, PT ;  /* 0x000000ff1600720c */ /* 0x000fe40003f25270 */
[----:B----4-:R-:W-:-:S04]  /*0a80*/  FSETP.GT.AND P3, PT, R24, R25, PT ;  /* 0x000000191800720b */ /* 0x010fc80003f64000 */
[----:B------:R-:W-:Y:S01]  /*0a90*/  FSEL R18, R24, R25, P3 ;  /* 0x0000001918127208 */ /* 0x000fe20001800000 */
[----:B------:R-:W-:-:S03]  /*0aa0*/  @P2 VIADD R19, R21, 0xd ;  /* 0x0000000d15132836 */ /* 0x000fc60000000000 */
[----:B------:R-:W-:-:S04]  /*0ab0*/  FSETP.GT.AND P0, PT, R27, R18, PT ;  /* 0x000000121b00720b */ /* 0x000fc80003f04000 */
[----:B------:R-:W-:Y:S01]  /*0ac0*/  FSEL R18, R27, R18, P0 ;  /* 0x000000121b127208 */ /* 0x000fe20000000000 */
[----:B------:R-:W-:-:S08]  /*0ad0*/  @P3 VIADD R19, R21, 0xe ;  /* 0x0000000e15133836 */ /* 0x000fd00000000000 */
[C---:B------:R-:W-:Y:S02]  /*0ae0*/  @P0 VIADD R19, R21.reuse, 0xf ;  /* 0x0000000f15130836 */ /* 0x040fe40000000000 */
[----:B------:R-:W-:Y:S01]  /*0af0*/  VIADD R21, R21, 0x10 ;  /* 0x0000001015157836 */ /* 0x000fe20000000000 */
[----:B------:R-:W-:Y:S06]  /*0b00*/  @P1 BRA `(.L_x_7) ;  /* 0xfffffff800e81947 */ /* 0x000fec000383ffff */
[----:B------:R-:W-:Y:S05]  /*0b10*/  BSYNC.RECONVERGENT B3 ;  /* 0x0000000000037941 */ /* 0x000fea0003800200 */
.L_x_6:
[----:B------:R-:W-:-:S07]  /*0b20*/  VIADD R20, R20, 0xfffffff9 ;  /* 0xfffffff914147836 */ /* 0x000fce0000000000 */
.L_x_5:
[----:B------:R-:W-:Y:S05]  /*0b30*/  BSYNC.RECONVERGENT B2 ;  /* 0x0000000000027941 */ /* 0x000fea0003800200 */
.L_x_4:
[----:B------:R-:W-:-:S13]  /*0b40*/  ISETP.NE.AND P0, PT, R14, RZ, PT ;  /* 0x000000ff0e00720c */ /* 0x000fda0003f05270 */
[----:B------:R-:W-:Y:S05]  /*0b50*/  @!P0 BRA `(.L_x_3) ;  /* 0x0000000400688947 */ /* 0x000fea0003800000 */
[----:B------:R-:W-:Y:S01]  /*0b60*/  VIADD R6, R14, 0xffffffff ;  /* 0xffffffff0e067836 */ /* 0x000fe20000000000 */
[----:B------:R-:W-:Y:S01]  /*0b70*/  BSSY.RECONVERGENT B2, `(.L_x_8) ;  /* 0x0000028000027945 */ /* 0x000fe20003800200 */
[----:B------:R-:W-:-:S03]  /*0b80*/  ISETP.NE.AND P0, PT, R15, RZ, PT ;  /* 0x000000ff0f00720c */ /* 0x000fc60003f05270 */
[----:B------:R-:W-:-:S13]  /*0b90*/  ISETP.GE.U32.AND P1, PT, R6, 0x7, PT ;  /* 0x000000070600780c */ /* 0x000fda0003f26070 */
[----:B------:R-:W-:Y:S05]  /*0ba0*/  @!P1 BRA `(.L_x_9) ;  /* 0x0000000000909947 */ /* 0x000fea0003800000 */
[----:B------:R-:W0:Y:S02]  /*0bb0*/  LDCU UR6, c[0x0][0x3a4] ;  /* 0x00007480ff0677ac */ /* 0x000e240008000800 */
[----:B0-----:R-:W-:-:S04]  /*0bc0*/  IMAD R21, R13, UR6, R20 ;  /* 0x000000060d157c24 */ /* 0x001fc8000f8e0214 */
[----:B------:R-:W-:-:S05]  /*0bd0*/  IMAD.WIDE R6, R21, 0x4, R4 ;  /* 0x0000000415067825 */ /* 0x000fca00078e0204 */
[----:B------:R-:W2:Y:S04]  /*0be0*/  LDG.E R25, desc[UR4][R6.64] ;  /* 0x0000000406197981 */ /* 0x000ea8000c1e1900 */
[----:B------:R-:W3:Y:S04]  /*0bf0*/  LDG.E R26, desc[UR4][R6.64+0x4] ;  /* 0x00000404061a7981 */ /* 0x000ee8000c1e1900 */
[----:B------:R-:W4:Y:S04]  /*0c00*/  LDG.E R22, desc[UR4][R6.64+0x8] ;  /* 0x0000080406167981 */ /* 0x000f28000c1e1900 */
[----:B------:R-:W4:Y:S04]  /*0c10*/  LDG.E R23, desc[UR4][R6.64+0xc] ;  /* 0x00000c0406177981 */ /* 0x000f28000c1e1900 */
[----:B------:R-:W4:Y:S01]  /*0c20*/  LDG.E R24, desc[UR4][R6.64+0x10] ;  /* 0x0000100406187981 */ /* 0x000f22000c1e1900 */
[----:B--2--5:R-:W-:-:S04]  /*0c30*/  FSETP.GT.AND P5, PT, R25, R18, PT ;  /* 0x000000121900720b */ /* 0x024fc80003fa4000 */
[----:B------:R-:W-:Y:S02]  /*0c40*/  FSEL R25, R25, R18, P5 ;  /* 0x0000001219197208 */ /* 0x000fe40002800000 */
[----:B------:R-:W2:Y:S02]  /*0c50*/  LDG.E R18, desc[UR4][R6.64+0x14] ;  /* 0x0000140406127981 */ /* 0x000ea4000c1e1900 */
[----:B---3--:R-:W-:-:S04]  /*0c60*/  FSETP.GT.AND P6, PT, R26, R25, PT ;  /* 0x000000191a00720b */ /* 0x008fc80003fc4000 */
[----:B------:R-:W-:Y:S02]  /*0c70*/  FSEL R27, R26, R25, P6 ;  /* 0x000000191a1b7208 */ /* 0x000fe40003000000 */
[----:B------:R-:W3:Y:S04]  /*0c80*/  LDG.E R25, desc[UR4][R6.64+0x18] ;  /* 0x0000180406197981 */ /* 0x000ee8000c1e1900 */
[----:B------:R-:W3:Y:S01]  /*0c90*/  LDG.E R26, desc[UR4][R6.64+0x1c] ;  /* 0x00001c04061a7981 */ /* 0x000ee2000c1e1900 */
[----:B----4-:R-:W-:Y:S01]  /*0ca0*/  FSETP.GT.AND P4, PT, R22, R27, PT ;  /* 0x0000001b1600720b */ /* 0x010fe20003f84000 */
[----:B------:R-:W-:Y:S01]  /*0cb0*/  VIADD R20, R20, 0x8 ;  /* 0x0000000814147836 */ /* 0x000fe20000000000 */
[C---:B------:R-:W-:Y:S01]  /*0cc0*/  SEL R19, R21.reuse, R19, P5 ;  /* 0x0000001315137207 */ /* 0x040fe20002800000 */
[----:B------:R-:W-:Y:S01]  /*0cd0*/  @P6 VIADD R19, R21, 0x1 ;  /* 0x0000000115136836 */ /* 0x000fe20000000000 */
[----:B------:R-:W-:-:S04]  /*0ce0*/  FSEL R22, R22, R27, P4 ;  /* 0x0000001b16167208 */ /* 0x000fc80002000000 */
[----:B------:R-:W-:-:S04]  /*0cf0*/  FSETP.GT.AND P3, PT, R23, R22, PT ;  /* 0x000000161700720b */ /* 0x000fc80003f64000 */
[----:B------:R-:W-:Y:S01]  /*0d00*/  FSEL R23, R23, R22, P3 ;  /* 0x0000001617177208 */ /* 0x000fe20001800000 */
[----:B------:R-:W-:-:S03]  /*0d10*/  @P4 VIADD R19, R21, 0x2 ;  /* 0x0000000215134836 */ /* 0x000fc60000000000 */
[----:B------:R-:W-:-:S04]  /*0d20*/  FSETP.GT.AND P1, PT, R24, R23, PT ;  /* 0x000000171800720b */ /* 0x000fc80003f24000 */
[----:B------:R-:W-:Y:S01]  /*0d30*/  FSEL R23, R24, R23, P1 ;  /* 0x0000001718177208 */ /* 0x000fe20000800000 */
[----:B------:R-:W-:-:S08]  /*0d40*/  @P3 VIADD R19, R21, 0x3 ;  /* 0x0000000315133836 */ /* 0x000fd00000000000 */
[----:B------:R-:W-:Y:S01]  /*0d50*/  @P1 VIADD R19, R21, 0x4 ;  /* 0x0000000415131836 */ /* 0x000fe20000000000 */
[----:B--2---:R-:W-:-:S04]  /*0d60*/  FSETP.GT.AND P2, PT, R18, R23, PT ;  /* 0x000000171200720b */ /* 0x004fc80003f44000 */
[----:B------:R-:W-:-:S04]  /*0d70*/  FSEL R18, R18, R23, P2 ;  /* 0x0000001712127208 */ /* 0x000fc80001000000 */
[----:B---3--:R-:W-:-:S04]  /*0d80*/  FSETP.GT.AND P5, PT, R25, R18, PT ;  /* 0x000000121900720b */ /* 0x008fc80003fa4000 */
[----:B------:R-:W-:Y:S01]  /*0d90*/  FSEL R25, R25, R18, P5 ;  /* 0x0000001219197208 */ /* 0x000fe20002800000 */
[----:B------:R-:W-:-:S03]  /*0da0*/  @P2 VIADD R19, R21, 0x5 ;  /* 0x0000000515132836 */ /* 0x000fc60000000000 */
[----:B------:R-:W-:-:S04]  /*0db0*/  FSETP.GT.AND P3, PT, R26, R25, PT ;  /* 0x000000191a00720b */ /* 0x000fc80003f64000 */
[----:B------:R-:W-:Y:S01]  /*0dc0*/  FSEL R18, R26, R25, P3 ;  /* 0x000000191a127208 */ /* 0x000fe20001800000 */
[----:B------:R-:W-:-:S08]  /*0dd0*/  @P5 VIADD R19, R21, 0x6 ;  /* 0x0000000615135836 */ /* 0x000fd00000000000 */
[----:B------:R-:W-:-:S07]  /*0de0*/  @P3 VIADD R19, R21, 0x7 ;  /* 0x0000000715133836 */ /* 0x000fce0000000000 */
.L_x_9:
[----:B------:R-:W-:Y:S05]  /*0df0*/  BSYNC.RECONVERGENT B2 ;  /* 0x0000000000027941 */ /* 0x000fea0003800200 */
.L_x_8:
        /* <DEDUP_REMOVED lines=12> */
[----:B------:R-:W4:Y:S01]  /*0ec0*/  LDG.E R29, desc[UR4][R6.64+0xc] ;  /* 0x00000c04061d7981 */ /* 0x000f22000c1e1900 */
[----:B------:R-:W-:Y:S01]  /*0ed0*/  VIADD R20, R20, 0x4 ;  /* 0x0000000414147836 */ /* 0x000fe20000000000 */
[----:B--2--5:R-:W-:-:S04]  /*0ee0*/  FSETP.GT.AND P0, PT, R23, R18, PT ;  /* 0x000000121700720b */ /* 0x024fc80003f04000 */
[----:B------:R-:W-:Y:S02]  /*0ef0*/  FSEL R18, R23, R18, P0 ;  /* 0x0000001217127208 */ /* 0x000fe40000000000 */
[----:B------:R-:W-:Y:S02]  /*0f00*/  SEL R19, R21, R19, P0 ;  /* 0x0000001315137207 */ /* 0x000fe40000000000 */
[----:B---3--:R-:W-:-:S04]  /*0f10*/  FSETP.GT.AND P2, PT, R25, R18, PT ;  /* 0x000000121900720b */ /* 0x008fc80003f44000 */
[----:B------:R-:W-:-:S04]  /*0f20*/  FSEL R18, R25, R18, P2 ;  /* 0x0000001219127208 */ /* 0x000fc80001000000 */
[----:B----4-:R-:W-:-:S04]  /*0f30*/  FSETP.GT.AND P3, PT, R27, R18, PT ;  /* 0x000000121b00720b */ /* 0x010fc80003f64000 */
[----:B------:R-:W-:Y:S01]  /*0f40*/  FSEL R18, R27, R18, P3 ;  /* 0x000000121b127208 */ /* 0x000fe20001800000 */
[----:B------:R-:W-:-:S03]  /*0f50*/  @P2 VIADD R19, R21, 0x1 ;  /* 0x0000000115132836 */ /* 0x000fc60000000000 */
[----:B------:R-:W-:-:S04]  /*0f60*/  FSETP.GT.AND P4, PT, R29, R18, PT ;  /* 0x000000121d00720b */ /* 0x000fc80003f84000 */
[----:B------:R-:W-:Y:S01]  /*0f70*/  FSEL R18, R29, R18, P4 ;  /* 0x000000121d127208 */ /* 0x000fe20002000000 */
[----:B------:R-:W-:-:S08]  /*0f80*/  @P3 VIADD R19, R21, 0x2 ;  /* 0x0000000215133836 */ /* 0x000fd00000000000 */
[----:B------:R-:W-:-:S07]  /*0f90*/  @P4 VIADD R19, R21, 0x3 ;  /* 0x0000000315134836 */ /* 0x000fce0000000000 */
.L_x_11:
[----:B------:R-:W-:Y:S05]  /*0fa0*/  BSYNC.RECONVERGENT B2 ;  /* 0x0000000000027941 */ /* 0x000fea0003800200 */
.L_x_10:
[----:B------:R-:W-:Y:S05]  /*0fb0*/  @!P1 BRA `(.L_x_3) ;  /* 0x0000000000509947 */ /* 0x000fea0003800000 */
[----:B------:R-:W0:Y:S02]  /*0fc0*/  LDCU UR6, c[0x0][0x3a4] ;  /* 0x00007480ff0677ac */ /* 0x000e240008000800 */
[----:B0-----:R-:W-:-:S04]  /*0fd0*/  IMAD R20, R13, UR6, R20 ;  /* 0x000000060d147c24 */ /* 0x001fc8000f8e0214 */
[----:B------:R-:W-:-:S05]  /*0fe0*/  IMAD.WIDE R6, R20, 0x4, R4 ;  /* 0x0000000414067825 */ /* 0x000fca00078e0204 */
[----:B------:R-:W2:Y:S01]  /*0ff0*/  LDG.E R21, desc[UR4][R6.64] ;  /* 0x0000000406157981 */ /* 0x000ea2000c1e1900 */
[----:B------:R-:W-:Y:S02]  /*1000*/  ISETP.NE.AND P1, PT, R16, 0x1, PT ;  /* 0x000000011000780c */ /* 0x000fe40003f25270 */
[----:B--2--5:R-:W-:-:S04]  /*1010*/  FSETP.GT.AND P0, PT, R21, R18, PT ;  /* 0x000000121500720b */ /* 0x024fc80003f04000 */
[----:B------:R-:W-:Y:S02]  /*1020*/  FSEL R18, R21, R18, P0 ;  /* 0x0000001215127208 */ /* 0x000fe40000000000 */
[----:B------:R-:W-:-:S05]  /*1030*/  SEL R19, R20, R19, P0 ;  /* 0x0000001314137207 */ /* 0x000fca0000000000 */
[----:B------:R-:W-:Y:S05]  /*1040*/  @!P1 BRA `(.L_x_3) ;  /* 0x00000000002c9947 */ /* 0x000fea0003800000 */
[----:B------:R-:W-:Y:S01]  /*1050*/  ISETP.NE.AND P2, PT, R16, 0x2, PT ;  /* 0x000000021000780c */ /* 0x000fe20003f45270 */
[----:B------:R-:W2:-:S12]  /*1060*/  LDG.E R21, desc[UR4][R6.64+0x4] ;  /* 0x0000040406157981 */ /* 0x000e98000c1e1900 */
[----:B------:R-:W3:Y:S01]  /*1070*/  @P2 LDG.E R23, desc[UR4][R6.64+0x8] ;  /* 0x0000080406172981 */ /* 0x000ee2000c1e1900 */
[----:B------:R-:W-:Y:S02]  /*1080*/  PLOP3.LUT P3, PT, PT, PT, PT, 0x8, 0x80 ;  /* 0x000000000080781c */ /* 0x000fe40003f6e170 */
[----:B--2---:R-:W-:-:S04]  /*1090*/  FSETP.GT.AND P0, PT, R21, R18, PT ;  /* 0x000000121500720b */ /* 0x004fc80003f04000 */
[----:B------:R-:W-:-:S04]  /*10a0*/  FSEL R18, R21, R18, P0 ;  /* 0x0000001215127208 */ /* 0x000fc80000000000 */
[----:B---3--:R-:W-:-:S05]  /*10b0*/  @P2 FSETP.GT.AND P1, PT, R23, R18, PT ;  /* 0x000000121700220b */ /* 0x008fca0003f24000 */
[----:B------:R-:W-:Y:S01]  /*10c0*/  @P0 VIADD R19, R20, 0x1 ;  /* 0x0000000114130836 */ /* 0x000fe20000000000 */
[----:B------:R-:W-:Y:S02]  /*10d0*/  @P2 PLOP3.LUT P3, PT, P1, PT, PT, 0x80, 0x8 ;  /* 0x000000000008281c */ /* 0x000fe40000f6f070 */
[----:B------:R-:W-:-:S11]  /*10e0*/  @P2 FSEL R18, R23, R18, P1 ;  /* 0x0000001217122208 */ /* 0x000fd60000800000 */
[----:B------:R-:W-:-:S07]  /*10f0*/  @P3 VIADD R19, R20, 0x2 ;  /* 0x0000000214133836 */ /* 0x000fce0000000000 */
.L_x_3:
[----:B------:R-:W-:Y:S05]  /*1100*/  BSYNC.RECONVERGENT B0 ;  /* 0x0000000000007941 */ /* 0x000fea0003800200 */
.L_x_2:
[----:B------:R-:W-:-:S05]  /*1110*/  VIADD R13, R13, 0x1 ;  /* 0x000000010d0d7836 */ /* 0x000fca0000000000 */
[----:B------:R-:W-:-:S13]  /*1120*/  ISETP.NE.AND P0, PT, R13, R8, PT ;  /* 0x000000080d00720c */ /* 0x000fda0003f05270 */
[----:B------:R-:W-:Y:S05]  /*1130*/  @P0 BRA `(.L_x_12) ;  /* 0xfffffff400280947 */ /* 0x000fea000383ffff */
.L_x_1:
[----:B------:R-:W-:Y:S05]  /*1140*/  BSYNC.RECONVERGENT B1 ;  /* 0x0000000000017941 */ /* 0x000fea0003800200 */
.L_x_0:
[----:B------:R-:W0:Y:S01]  /*1150*/  LDC.64 R2, c[0x0][0x390] ;  /* 0x0000e400ff027b82 */ /* 0x000e220000000a00 */
[----:B------:R-:W1:Y:S01]  /*1160*/  LDCU.64 UR6, c[0x0][0x380] ;  /* 0x00007000ff0677ac */ /* 0x000e620008000a00 */
[----:B0-----:R-:W-:-:S06]  /*1170*/  IMAD.WIDE R2, R0, 0x4, R2 ;  /* 0x0000000400027825 */ /* 0x001fcc00078e0202 */
[----:B------:R-:W2:Y:S01]  /*1180*/  LDG.E R3, desc[UR4][R2.64] ;  /* 0x0000000402037981 */ /* 0x000ea2000c1e1900 */
[----:B------:R-:W-:-:S04]  /*1190*/  IADD3 R9, P0, PT, R9, R19, RZ ;  /* 0x0000001309097210 */ /* 0x000fc80007f1e0ff */
[----:B------:R-:W-:Y:S02]  /*11a0*/  LEA.HI.X.SX32 R12, R19, R12, 0x1, P0 ;  /* 0x0000000c130c7211 */ /* 0x000fe400000f0eff */
[----:B-1----:R-:W-:-:S04]  /*11b0*/  LEA R4, P0, R9, UR6, 0x2 ;  /* 0x0000000609047c11 */ /* 0x002fc8000f8010ff */
[----:B------:R-:W-:-:S05]  /*11c0*/  LEA.HI.X R5, R9, UR7, R12, 0x2, P0 ;  /* 0x0000000709057c11 */ /* 0x000fca00080f140c */
[----:B--2---:R-:W-:Y:S01]  /*11d0*/  REDG.E.ADD.F32.FTZ.RN.STRONG.GPU desc[UR4][R4.64], R3 ;  /* 0x00000003040079a6 */ /* 0x004fe2000c12f304 */
[----:B------:R-:W-:Y:S05]  /*11e0*/  EXIT ;  /* 0x000000000000794d */ /* 0x000fea0003800000 */
.L_x_13:
[----:B------:R-:W-:-:S00]  /*11f0*/  BRA `(.L_x_13) ;  /* 0xfffffffc00fc7947 */ /* 0x000fc0000383ffff */
[----:B------:R-:W-:-:S00]  /*1200*/  NOP ;  /* 0x0000000000007918 */ /* 0x000fc00000000000 */
[----:B------:R-:W-:-:S00]  /*1210*/  NOP ;  /* 0x0000000000007918 */ /* 0x000fc00000000000 */
[----:B------:R-:W-:-:S00]  /*1220*/  NOP ;  /* 0x0000000000007918 */ /* 0x000fc00000000000 */
[----:B------:R-:W-:-:S00]  /*1230*/  NOP ;  /* 0x0000000000007918 */ /* 0x000fc00000000000 */
[----:B------:R-:W-:-:S00]  /*1240*/  NOP ;  /* 0x0000000000007918 */ /* 0x000fc00000000000 */
[----:B------:R-:W-:-:S00]  /*1250*/  NOP ;  /* 0x0000000000007918 */ /* 0x000fc00000000000 */
[----:B------:R-:W-:-:S00]  /*1260*/  NOP ;  /* 0x0000000000007918 */ /* 0x000fc00000000000 */
[----:B------:R-:W-:-:S00]  /*1270*/  NOP ;  /* 0x0000000000007918 */ /* 0x000fc00000000000 */
.L_x_27:


//--------------------- .text._Z21maxPooling_gpu_kernelIfEvPT_PKS0_iiiiiiiiiii --------------------------
	.section	.text._Z21maxPooling_gpu_kernelIfEvPT_PKS0_iiiiiiiiiii,"ax",@progbits
	.align	128
        .global         _Z21maxPooling_gpu_kernelIfEvPT_PKS0_iiiiiiiiiii
        .type           _Z21maxPooling_gpu_kernelIfEvPT_PKS0_iiiiiiiiiii,@function
        .size           _Z21maxPooling_gpu_kernelIfEvPT_PKS0_iiiiiiiiiii,(.L_x_28 - _Z21maxPooling_gpu_kernelIfEvPT_PKS0_iiiiiiiiiii)
        .other          _Z21maxPooling_gpu_kernelIfEvPT_PKS0_iiiiiiiiiii,@"STO_CUDA_ENTRY STV_DEFAULT"
_Z21maxPooling_gpu_kernelIfEvPT_PKS0_iiiiiiiiiii:
.text._Z21maxPooling_gpu_kernelIfEvPT_PKS0_iiiiiiiiiii:
        /* <DEDUP_REMOVED lines=10> */
[----:B------:R-:W1:Y:S01]  /*00a0*/  LDCU.64 UR4, c[0x0][0x3b0] ;  /* 0x00007600ff0477ac */ /* 0x000e620008000a00 */
[----:B------:R-:W2:Y:S05]  /*00b0*/  LDCU UR6, c[0x0][0x39c] ;  /* 0x00007380ff0677ac */ /* 0x000eaa0008000800 */
[----:B------:R-:W3:Y:S08]  /*00c0*/  LDC R6, c[0x0][0x394] ;  /* 0x0000e500ff067b82 */ /* 0x000ef00000000800 */
[----:B------:R-:W4:Y:S01]  /*00d0*/  LDC R13, c[0x0][0x3b8] ;  /* 0x0000ee00ff0d7b82 */ /* 0x000f220000000800 */
        /* <DEDUP_REMOVED lines=18> */
[----:B------:R-:W-:Y:S01]  /*0200*/  @!P1 IMAD.IADD R3, R3, 0x1, -R10 ;  /* 0x0000000103039824 */ /* 0x000fe200078e0a0a */
[----:B------:R-:W-:Y:S01]  /*0210*/  @!P1 IADD3 R2, PT, PT, R2, 0x1, RZ ;  /* 0x0000000102029810 */ /* 0x000fe20007ffe0ff */
[----:B0-----:R-:W-:Y:S01]  /*0220*/  VIADD R8, R5, 0xffffffe ;  /* 0x0ffffffe05087836 */ /* 0x001fe20000000000 */
[----:B------:R-:W-:Y:S02]  /*0230*/  ISETP.NE.AND P1, PT, R7, RZ, PT ;  /* 0x000000ff0700720c */ /* 0x000fe40003f25270 */
[----:B------:R-:W-:Y:S02]  /*0240*/  ISETP.GE.U32.AND P0, PT, R3, R10, PT ;  /* 0x0000000a0300720c */ /* 0x000fe40003f06070 */
[----:B------:R-:W0:Y:S01]  /*0250*/  F2I.FTZ.U32.TRUNC.NTZ R3, R8 ;  /* 0x0000000800037305 */ /* 0x000e22000021f000 */
[----:B------:R-:W2:Y:S10]  /*0260*/  LDC.64 R10, c[0x0][0x3a0] ;  /* 0x0000e800ff0a7b82 */ /* 0x000eb40000000a00 */
[----:B------:R-:W-:-:S04]  /*0270*/  @P0 VIADD R2, R2, 0x1 ;  /* 0x0000000102020836 */ /* 0x000fc80000000000 */
[----:B------:R-:W-:Y:S02]  /*0280*/  IMAD.MOV.U32 R15, RZ, RZ, R2 ;  /* 0x000000ffff0f7224 */ /* 0x000fe400078e0002 */
[----:B0-----:R-:W-:Y:S02]  /*0290*/  IMAD.MOV R5, RZ, RZ, -R3 ;  /* 0x000000ffff057224 */ /* 0x001fe400078e0a03 */
[----:B------:R-:W-:Y:S01]  /*02a0*/  @!P2 IMAD.MOV R15, RZ, RZ, -R15 ;  /* 0x000000ffff0fa224 */ /* 0x000fe200078e0a0f */
[----:B------:R-:W-:Y:S01]  /*02b0*/  @!P1 LOP3.LUT R15, RZ, R7, RZ, 0x33, !PT ;  /* 0x00000007ff0f9212 */ /* 0x000fe200078e33ff */
[----:B------:R-:W-:Y:S02]  /*02c0*/  IMAD R5, R5, R12, RZ ;  /* 0x0000000c05057224 */ /* 0x000fe400078e02ff */
[----:B------:R-:W-:Y:S01]  /*02d0*/  IMAD.MOV.U32 R2, RZ, RZ, RZ ;  /* 0x000000ffff027224 */ /* 0x000fe200078e00ff */
[----:B------:R-:W-:-:S03]  /*02e0*/  IABS R4, R15 ;  /* 0x0000000f00047213 */ /* 0x000fc60000000000 */
[----:B------:R-:W-:Y:S01]  /*02f0*/  IMAD.HI.U32 R2, R3, R5, R2 ;  /* 0x0000000503027227 */ /* 0x000fe200078e0002 */
[----:B------:R-:W-:-:S05]  /*0300*/  MOV R3, R4 ;  /* 0x0000000400037202 */ /* 0x000fca0000000f00 */
[----:B------:R-:W-:-:S04]  /*0310*/  IMAD.HI.U32 R2, R2, R3, RZ ;  /* 0x0000000302027227 */ /* 0x000fc800078e00ff */
[----:B------:R-:W-:-:S04]  /*0320*/  IMAD.MOV R4, RZ, RZ, -R2 ;  /* 0x000000ffff047224 */ /* 0x000fc800078e0a02 */
[C---:B------:R-:W-:Y:S02]  /*0330*/  IMAD R3, R12.reuse, R4, R3 ;  /* 0x000000040c037224 */ /* 0x040fe400078e0203 */
[----:B------:R-:W1:Y:S03]  /*0340*/  LDC.64 R4, c[0x0][0x3a8] ;  /* 0x0000ea00ff047b82 */ /* 0x000e660000000a00 */
[----:B------:R-:W-:-:S13]  /*0350*/  ISETP.GT.U32.AND P1, PT, R12, R3, PT ;  /* 0x000000030c00720c */ /* 0x000fda0003f24070 */
[----:B------:R-:W-:Y:S02]  /*0360*/  @!P1 IMAD.IADD R3, R3, 0x1, -R12 ;  /* 0x0000000103039824 */ /* 0x000fe400078e0a0c */
[----:B------:R-:W-:Y:S01]  /*0370*/  @!P1 VIADD R2, R2, 0x1 ;  /* 0x0000000102029836 */ /* 0x000fe20000000000 */
[----:B------:R-:W-:Y:S02]  /*0380*/  ISETP.NE.AND P1, PT, R6, RZ, PT ;  /* 0x000000ff0600720c */ /* 0x000fe40003f25270 */
[----:B------:R-:W-:Y:S01]  /*0390*/  ISETP.GE.U32.AND P0, PT, R3, R12, PT ;  /* 0x0000000c0300720c */ /* 0x000fe20003f06070 */
[----:B------:R-:W-:Y:S01]  /*03a0*/  IMAD.MOV R12, RZ, RZ, -R15 ;  /* 0x000000ffff0c7224 */ /* 0x000fe200078e0a0f */
[----:B------:R-:W-:-:S03]  /*03b0*/  LOP3.LUT R3, R15, R6, RZ, 0x3c, !PT ;  /* 0x000000060f037212 */ /* 0x000fc600078e3cff */
[----:B------:R-:W-:Y:S01]  /*03c0*/  IMAD R12, R7, R12, R0 ;  /* 0x0000000c070c7224 */ /* 0x000fe200078e0200 */
[----:B------:R-:W-:-:S03]  /*03d0*/  ISETP.GE.AND P2, PT, R3, RZ, PT ;  /* 0x000000ff0300720c */ /* 0x000fc60003f46270 */
[----:B-1----:R-:W-:Y:S02]  /*03e0*/  IMAD R12, R12, R5, -UR5 ;  /* 0x800000050c0c7e24 */ /* 0x002fe4000f8e0205 */
[----:B--2---:R-:W-:Y:S02]  /*03f0*/  IMAD R5, R10, UR6, RZ ;  /* 0x000000060a057c24 */ /* 0x004fe4000f8e02ff */
[----:B------:R-:W-:-:S04]  /*0400*/  @P0 VIADD R2, R2, 0x1 ;  /* 0x0000000102020836 */ /* 0x000fc80000000000 */
[----:B------:R-:W-:Y:S02]  /*0410*/  IMAD.MOV.U32 R8, RZ, RZ, R2 ;  /* 0x000000ffff087224 */ /* 0x000fe400078e0002 */
[----:B------:R-:W0:Y:S03]  /*0420*/  LDC.64 R2, c[0x0][0x388] ;  /* 0x0000e200ff027b82 */ /* 0x000e260000000a00 */
[----:B------:R-:W-:Y:S02]  /*0430*/  @!P2 IADD3 R8, PT, PT, -R8, RZ, RZ ;  /* 0x000000ff0808a210 */ /* 0x000fe40007ffe1ff */
[----:B------:R-:W-:-:S05]  /*0440*/  @!P1 LOP3.LUT R8, RZ, R6, RZ, 0x33, !PT ;  /* 0x00000006ff089212 */ /* 0x000fca00078e33ff */
[----:B------:R-:W-:Y:S02]  /*0450*/  IMAD.MOV R9, RZ, RZ, -R8 ;  /* 0x000000ffff097224 */ /* 0x000fe400078e0a08 */
[----:B------:R-:W-:Y:S01]  /*0460*/  IMAD R7, R8, R5, RZ ;  /* 0x0000000508077224 */ /* 0x000fe200078e02ff */
[----:B------:R-:W-:Y:S01]  /*0470*/  VIMNMX R8, PT, PT, RZ, R12, !PT ;  /* 0x0000000cff087248 */ /* 0x000fe20007fe0100 */
[----:B------:R-:W-:-:S04]  /*0480*/  IMAD R6, R6, R9, R15 ;  /* 0x0000000906067224 */ /* 0x000fc800078e020f */
[----:B----4-:R-:W-:Y:S01]  /*0490*/  IMAD R9, R6, UR4, -R13 ;  /* 0x0000000406097c24 */ /* 0x010fe2000f8e0a0d */
[----:B------:R-:W1:Y:S04]  /*04a0*/  LDCU.64 UR4, c[0x0][0x358] ;  /* 0x00006b00ff0477ac */ /* 0x000e680008000a00 */
[----:B------:R-:W-:Y:S01]  /*04b0*/  VIMNMX R5, PT, PT, RZ, R9, !PT ;  /* 0x00000009ff057248 */ /* 0x000fe20007fe0100 */
[----:B0-----:R-:W-:-:S04]  /*04c0*/  IMAD.WIDE R2, R7, 0x4, R2 ;  /* 0x0000000407027825 */ /* 0x001fc800078e0202 */
[----:B------:R-:W-:-:S04]  /*04d0*/  IMAD R15, R5, UR6, R8 ;  /* 0x00000006050f7c24 */ /* 0x000fc8000f8e0208 */
[----:B------:R-:W-:-:S06]  /*04e0*/  IMAD.WIDE R14, R15, 0x4, R2 ;  /* 0x000000040f0e7825 */ /* 0x000fcc00078e0202 */
[----:B-1----:R0:W5:Y:S01]  /*04f0*/  LDG.E R14, desc[UR4][R14.64] ;  /* 0x000000040e0e7981 */ /* 0x002162000c1e1900 */
[----:B------:R-:W-:Y:S01]  /*0500*/  VIADDMNMX R9, R9, R4, R10, PT ;  /* 0x0000000409097246 */ /* 0x000fe2000380010a */
[----:B------:R-:W-:Y:S01]  /*0510*/  BSSY.RECONVERGENT B1, `(.L_x_14) ;  /* 0x0000072000017945 */ /* 0x000fe20003800200 */
[----:B------:R-:W-:Y:S02]  /*0520*/  VIADDMNMX R11, R12, R11, UR6, PT ;  /* 0x000000060c0b7e46 */ /* 0x000fe4000b80010b */
[----:B------:R-:W-:-:S13]  /*0530*/  ISETP.GE.AND P0, PT, R5, R9, PT ;  /* 0x000000090500720c */ /* 0x000fda0003f06270 */
[----:B0-----:R-:W-:Y:S05]  /*0540*/  @P0 BRA `(.L_x_15) ;  /* 0x0000000400b80947 */ /* 0x001fea0003800000 */
[----:B------:R-:W-:Y:S02]  /*0550*/  IMAD.IADD R12, R11, 0x1, -R8 ;  /* 0x000000010b0c7824 */ /* 0x000fe400078e0a08 */
[----:B------:R-:W-:Y:S02]  /*0560*/  IMAD.IADD R7, R8, 0x1, -R11 ;  /* 0x0000000108077824 */ /* 0x000fe400078e0a0b */
[----:B------:R-:W-:Y:S01]  /*0570*/  IMAD.MOV.U32 R10, RZ, RZ, R5 ;  /* 0x000000ffff0a7224 */ /* 0x000fe200078e0005 */
[C---:B------:R-:W-:Y:S02]  /*0580*/  LOP3.LUT R22, R12.reuse, 0xf, RZ, 0xc0, !PT ;  /* 0x0000000f0c167812 */ /* 0x040fe400078ec0ff */
[----:B------:R-:W-:Y:S02]  /*0590*/  LOP3.LUT R24, R12, 0x7, RZ, 0xc0, !PT ;  /* 0x000000070c187812 */ /* 0x000fe400078ec0ff */
[----:B------:R-:W-:Y:S02]  /*05a0*/  IADD3 R4, PT, PT, R22, -0x1, RZ ;  /* 0xffffffff16047810 */ /* 0x000fe40007ffe0ff */
[----:B------:R-:W-:Y:S01]  /*05b0*/  LOP3.LUT R13, R12, 0xfffffff0, RZ, 0xc0, !PT ;  /* 0xfffffff00c0d7812 */ /* 0x000fe200078ec0ff */
[----:B------:R-:W-:Y:S01]  /*05c0*/  VIADD R6, R24, 0xffffffff ;  /* 0xffffffff18067836 */ /* 0x000fe20000000000 */
[----:B------:R-:W-:-:S02]  /*05d0*/  ISETP.GE.U32.AND P1, PT, R4, 0x7, PT ;  /* 0x000000070400780c */ /* 0x000fc40003f26070 */
[----:B------:R-:W-:Y:S01]  /*05e0*/  IADD3 R4, P3, PT, R2, 0x20, RZ ;  /* 0x0000002002047810 */ /* 0x000fe20007f7e0ff */
[----:B------:R-:W-:Y:S01]  /*05f0*/  IMAD.MOV R13, RZ, RZ, -R13 ;  /* 0x000000ffff0d7224 */ /* 0x000fe200078e0a0d */
[----:B------:R-:W-:Y:S02]  /*0600*/  ISETP.GT.U32.AND P2, PT, R7, -0x10, PT ;  /* 0xfffffff00700780c */ /* 0x000fe40003f44070 */
[----:B------:R-:W-:Y:S01]  /*0610*/  ISETP.GE.U32.AND P0, PT, R6, 0x3, PT ;  /* 0x000000030600780c */ /* 0x000fe20003f06070 */
[----:B------:R-:W-:Y:S01]  /*0620*/  IMAD.X R5, RZ, RZ, R3, P3 ;  /* 0x000000ffff057224 */ /* 0x000fe200018e0603 */
[----:B------:R-:W-:-:S11]  /*0630*/  LOP3.LUT R12, R12, 0x3, RZ, 0xc0, !PT ;  /* 0x000000030c0c7812 */ /* 0x000fd600078ec0ff */
.L_x_25:
[----:B------:R-:W-:Y:S01]  /*0640*/  ISETP.GE.AND P3, PT, R8, R11, PT ;  /* 0x0000000b0800720c */ /* 0x000fe20003f66270 */
[----:B------:R-:W-:-:S12]  /*0650*/  BSSY.RECONVERGENT B0, `(.L_x_16) ;  /* 0x000005a000007945 */ /* 0x000fd80003800200 */
[----:B------:R-:W-:Y:S05]  /*0660*/  @P3 BRA `(.L_x_17) ;  /* 0x0000000400603947 */ /* 0x000fea0003800000 */
[----:B------:R-:W-:Y:S01]  /*0670*/  BSSY.RECONVERGENT B2, `(.L_x_18) ;  /* 0x0000026000027945 */ /* 0x000fe20003800200 */
[----:B------:R-:W-:Y:S02]  /*0680*/  ISETP.NE.AND P4, PT, R22, RZ, PT ;  /* 0x000000ff1600720c */ /* 0x000fe40003f85270 */
[----:B------:R-:W-:Y:S01]  /*0690*/  MOV R15, R8 ;  /* 0x00000008000f7202 */ /* 0x000fe20000000f00 */
[----:B------:R-:W-:Y:S10]  /*06a0*/  @P2 BRA `(.L_x_19) ;  /* 0x0000000000882947 */ /* 0x000ff40003800000 */
[----:B------:R-:W0:Y:S01]  /*06b0*/  LDCU UR6, c[0x0][0x39c] ;  /* 0x00007380ff0677ac */ /* 0x000e220008000800 */
[----:B------:R-:W-:Y:S02]  /*06c0*/  IMAD.MOV.U32 R16, RZ, RZ, R13 ;  /* 0x000000ffff107224 */ /* 0x000fe400078e000d */
[--C-:B------:R-:W-:Y:S02]  /*06d0*/  IMAD.MOV.U32 R15, RZ, RZ, R8.reuse ;  /* 0x000000ffff0f7224 */ /* 0x100fe400078e0008 */
[----:B0-----:R-:W-:-:S07]  /*06e0*/  IMAD R17, R10, UR6, R8 ;  /* 0x000000060a117c24 */ /* 0x001fce000f8e0208 */
.L_x_20:
[----:B------:R-:W-:-:S05]  /*06f0*/  IMAD.WIDE R6, R17, 0x4, R4 ;  /* 0x0000000411067825 */ /* 0x000fca00078e0204 */
[----:B------:R-:W2:Y:S04]  /*0700*/  LDG.E R21, desc[UR4][R6.64+-0x20] ;  /* 0xffffe00406157981 */ /* 0x000ea8000c1e1900 */
[----:B------:R-:W2:Y:S04]  /*0710*/  LDG.E R20, desc[UR4][R6.64+-0x1c] ;  /* 0xffffe40406147981 */ /* 0x000ea8000c1e1900 */
[----:B------:R-:W3:Y:S04]  /*0720*/  LDG.E R23, desc[UR4][R6.64+-0x18] ;  /* 0xffffe80406177981 */ /* 0x000ee8000c1e1900 */
[----:B------:R-:W3:Y:S04]  /*0730*/  LDG.E R25, desc[UR4][R6.64+-0x14] ;  /* 0xffffec0406197981 */ /* 0x000ee8000c1e1900 */
[----:B------:R-:W4:Y:S04]  /*0740*/  LDG.E R18, desc[UR4][R6.64+-0x10] ;  /* 0xfffff00406127981 */ /* 0x000f28000c1e1900 */
[----:B------:R-:W4:Y:S04]  /*0750*/  LDG.E R19, desc[UR4][R6.64+-0xc] ;  /* 0xfffff40406137981 */ /* 0x000f28000c1e1900 */
[----:B------:R-:W4:Y:S04]  /*0760*/  LDG.E R26, desc[UR4][R6.64+0x14] ;  /* 0x00001404061a7981 */ /* 0x000f28000c1e1900 */
[----:B------:R-:W4:Y:S01]  /*0770*/  LDG.E R27, desc[UR4][R6.64+0x1c] ;  /* 0x00001c04061b7981 */ /* 0x000f22000c1e1900 */
[----:B--2--5:R-:W-:-:S03]  /*0780*/  FMNMX3 R20, R14, R21, R20, !PT ;  /* 0x000000150e147276 */ /* 0x024fc60007800014 */
[----:B------:R-:W2:Y:S04]  /*0790*/  LDG.E R21, desc[UR4][R6.64+-0x8] ;  /* 0xfffff80406157981 */ /* 0x000ea8000c1e1900 */
[----:B------:R-:W2:Y:S01]  /*07a0*/  LDG.E R14, desc[UR4][R6.64+-0x4] ;  /* 0xfffffc04060e7981 */ /* 0x000ea2000c1e1900 */
[----:B---3--:R-:W-:-:S03]  /*07b0*/  FMNMX3 R25, R20, R23, R25, !PT ;  /* 0x0000001714197276 */ /* 0x008fc60007800019 */
[----:B------:R-:W3:Y:S04]  /*07c0*/  LDG.E R23, desc[UR4][R6.64] ;  /* 0x0000000406177981 */ /* 0x000ee8000c1e1900 */
[----:B------:R-:W3:Y:S01]  /*07d0*/  LDG.E R20, desc[UR4][R6.64+0x4] ;  /* 0x0000040406147981 */ /* 0x000ee2000c1e1900 */
[----:B----4-:R-:W-:-:S03]  /*07e0*/  FMNMX3 R25, R25, R18, R19, !PT ;  /* 0x0000001219197276 */ /* 0x010fc60007800013 */
[----:B------:R-:W4:Y:S04]  /*07f0*/  LDG.E R19, desc[UR4][R6.64+0x8] ;  /* 0x0000080406137981 */ /* 0x000f28000c1e1900 */
[----:B------:R-:W4:Y:S01]  /*0800*/  LDG.E R18, desc[UR4][R6.64+0xc] ;  /* 0x00000c0406127981 */ /* 0x000f22000c1e1900 */
[----:B--2---:R-:W-:-:S03]  /*0810*/  FMNMX3 R21, R25, R21, R14, !PT ;  /* 0x0000001519157276 */ /* 0x004fc6000780000e */
[----:B------:R-:W2:Y:S04]  /*0820*/  LDG.E R25, desc[UR4][R6.64+0x10] ;  /* 0x0000100406197981 */ /* 0x000ea8000c1e1900 */
[----:B------:R-:W2:Y:S01]  /*0830*/  LDG.E R14, desc[UR4][R6.64+0x18] ;  /* 0x00001804060e7981 */ /* 0x000ea2000c1e1900 */
[----:B------:R-:W-:Y:S01]  /*0840*/  VIADD R16, R16, 0x10 ;  /* 0x0000001010107836 */ /* 0x000fe20000000000 */
[----:B---3--:R-:W-:-:S04]  /*0850*/  FMNMX3 R20, R21, R23, R20, !PT ;  /* 0x0000001715147276 */ /* 0x008fc80007800014 */
[----:B------:R-:W-:Y:S02]  /*0860*/  ISETP.NE.AND P3, PT, R16, RZ, PT ;  /* 0x000000ff1000720c */ /* 0x000fe40003f65270 */
[----:B----4-:R-:W-:Y:S01]  /*0870*/  FMNMX3 R18, R20, R19, R18, !PT ;  /* 0x0000001314127276 */ /* 0x010fe20007800012 */
[----:B------:R-:W-:Y:S01]  /*0880*/  VIADD R15, R15, 0x10 ;  /* 0x000000100f0f7836 */ /* 0x000fe20000000000 */
[----:B------:R-:W-:Y:S02]  /*0890*/  IADD3 R17, PT, PT, R17, 0x10, RZ ;  /* 0x0000001011117810 */ /* 0x000fe40007ffe0ff */
[----:B--2---:R-:W-:-:S04]  /*08a0*/  FMNMX3 R25, R18, R25, R26, !PT ;  /* 0x0000001912197276 */ /* 0x004fc8000780001a */
[----:B------:R-:W-:-:S03]  /*08b0*/  FMNMX3 R14, R25, R14, R27, !PT ;  /* 0x0000000e190e7276 */ /* 0x000fc6000780001b */
[----:B------:R-:W-:Y:S05]  /*08c0*/  @P3 BRA `(.L_x_20) ;  /* 0xfffffffc00883947 */ /* 0x000fea000383ffff */
.L_x_19:
[----:B------:R-:W-:Y:S05]  /*08d0*/  BSYNC.RECONVERGENT B2 ;  /* 0x0000000000027941 */ /* 0x000fea0003800200 */
.L_x_18:
[----:B------:R-:W-:Y:S05]  /*08e0*/  @!P4 BRA `(.L_x_17) ;  /* 0x0000000000c0c947 */ /* 0x000fea0003800000 */
[----:B------:R-:W-:Y:S01]  /*08f0*/  BSSY.RECONVERGENT B2, `(.L_x_21) ;  /* 0x0000013000027945 */ /* 0x000fe20003800200 */
[----:B------:R-:W-:-:S03]  /*0900*/  ISETP.NE.AND P3, PT, R24, RZ, PT ;  /* 0x000000ff1800720c */ /* 0x000fc60003f65270 */
[----:B------:R-:W-:Y:S10]  /*0910*/  @!P1 BRA `(.L_x_22) ;  /* 0x0000000000409947 */ /* 0x000ff40003800000 */
[----:B------:R-:W0:Y:S02]  /*0920*/  LDCU UR6, c[0x0][0x39c] ;  /* 0x00007380ff0677ac */ /* 0x000e240008000800 */
[----:B0-----:R-:W-:-:S04]  /*0930*/  IMAD R7, R10, UR6, R15 ;  /* 0x000000060a077c24 */ /* 0x001fc8000f8e020f */
        /* <DEDUP_REMOVED lines=9> */
[----:B------:R-:W-:Y:S01]  /*09d0*/  VIADD R15, R15, 0x8 ;  /* 0x000000080f0f7836 */ /* 0x000fe20000000000 */
[----:B--2--5:R-:W-:-:S04]  /*09e0*/  FMNMX3 R16, R14, R17, R16, !PT ;  /* 0x000000110e107276 */ /* 0x024fc80007800010 */
[----:B---3--:R-:W-:-:S04]  /*09f0*/  FMNMX3 R16, R16, R19, R18, !PT ;  /* 0x0000001310107276 */ /* 0x008fc80007800012 */
[----:B----4-:R-:W-:-:S04]  /*0a00*/  FMNMX3 R16, R16, R21, R20, !PT ;  /* 0x0000001510107276 */ /* 0x010fc80007800014 */
[----:B------:R-:W-:-:S07]  /*0a10*/  FMNMX3 R14, R16, R23, R25, !PT ;  /* 0x00000017100e7276 */ /* 0x000fce0007800019 */
.L_x_22:
[----:B------:R-:W-:Y:S05]  /*0a20*/  BSYNC.RECONVERGENT B2 ;  /* 0x0000000000027941 */ /* 0x000fea0003800200 */
.L_x_21:
        /* <DEDUP_REMOVED lines=10> */
[----:B------:R-:W3:Y:S01]  /*0ad0*/  LDG.E R18, desc[UR4][R6.64+0xc] ;  /* 0x00000c0406127981 */ /* 0x000ee2000c1e1900 */
[----:B------:R-:W-:Y:S01]  /*0ae0*/  VIADD R15, R15, 0x4 ;  /* 0x000000040f0f7836 */ /* 0x000fe20000000000 */
[----:B--2--5:R-:W-:-:S04]  /*0af0*/  FMNMX3 R14, R14, R17, R16, !PT ;  /* 0x000000110e0e7276 */ /* 0x024fc80007800010 */
[----:B---3--:R-:W-:-:S07]  /*0b00*/  FMNMX3 R14, R14, R19, R18, !PT ;  /* 0x000000130e0e7276 */ /* 0x008fce0007800012 */
.L_x_24:
[----:B------:R-:W-:Y:S05]  /*0b10*/  BSYNC.RECONVERGENT B2 ;  /* 0x0000000000027941 */ /* 0x000fea0003800200 */
.L_x_23:
[----:B------:R-:W-:Y:S05]  /*0b20*/  @!P3 BRA `(.L_x_17) ;  /* 0x000000000030b947 */ /* 0x000fea0003800000 */
[----:B------:R-:W0:Y:S02]  /*0b30*/  LDCU UR6, c[0x0][0x39c] ;  /* 0x00007380ff0677ac */ /* 0x000e240008000800 */
[----:B0-----:R-:W-:-:S04]  /*0b40*/  IMAD R7, R10, UR6, R15 ;  /* 0x000000060a077c24 */ /* 0x001fc8000f8e020f */
[----:B------:R-:W-:-:S05]  /*0b50*/  IMAD.WIDE R6, R7, 0x4, R2 ;  /* 0x0000000407067825 */ /* 0x000fca00078e0202 */
[----:B------:R-:W2:Y:S01]  /*0b60*/  LDG.E R15, desc[UR4][R6.64] ;  /* 0x00000004060f7981 */ /* 0x000ea2000c1e1900 */
[----:B------:R-:W-:Y:S02]  /*0b70*/  ISETP.NE.AND P3, PT, R12, 0x1, PT ;  /* 0x000000010c00780c */ /* 0x000fe40003f65270 */
[----:B--2--5:R-:W-:-:S11]  /*0b80*/  FMNMX R14, R14, R15, !PT ;  /* 0x0000000f0e0e7209 */ /* 0x024fd60007800000 */
[----:B------:R-:W-:Y:S05]  /*0b90*/  @!P3 BRA `(.L_x_17) ;  /* 0x000000000014b947 */ /* 0x000fea0003800000 */
[----:B------:R-:W-:Y:S01]  /*0ba0*/  ISETP.NE.AND P3, PT, R12, 0x2, PT ;  /* 0x000000020c00780c */ /* 0x000fe20003f65270 */
[----:B------:R-:W2:-:S12]  /*0bb0*/  LDG.E R15, desc[UR4][R6.64+0x4] ;  /* 0x00000404060f7981 */ /* 0x000e98000c1e1900 */
[----:B------:R-:W3:Y:S01]  /*0bc0*/  @P3 LDG.E R17, desc[UR4][R6.64+0x8] ;  /* 0x0000080406113981 */ /* 0x000ee2000c1e1900 */
[----:B--2---:R-:W-:-:S04]  /*0bd0*/  FMNMX R14, R14, R15, !PT ;  /* 0x0000000f0e0e7209 */ /* 0x004fc80007800000 */
[----:B---3--:R-:W-:-:S07]  /*0be0*/  @P3 FMNMX R14, R14, R17, !PT ;  /* 0x000000110e0e3209 */ /* 0x008fce0007800000 */
.L_x_17:
[----:B------:R-:W-:Y:S05]  /*0bf0*/  BSYNC.RECONVERGENT B0 ;  /* 0x0000000000007941 */ /* 0x000fea0003800200 */
.L_x_16:
[----:B------:R-:W-:-:S05]  /*0c00*/  VIADD R10, R10, 0x1 ;  /* 0x000000010a0a7836 */ /* 0x000fca0000000000 */
[----:B------:R-:W-:-:S13]  /*0c10*/  ISETP.NE.AND P3, PT, R10, R9, PT ;  /* 0x000000090a00720c */ /* 0x000fda0003f65270 */
[----:B------:R-:W-:Y:S05]  /*0c20*/  @P3 BRA `(.L_x_25) ;  /* 0xfffffff800843947 */ /* 0x000fea000383ffff */
.L_x_15:
[----:B------:R-:W-:Y:S05]  /*0c30*/  BSYNC.RECONVERGENT B1 ;  /* 0x0000000000017941 */ /* 0x000fea0003800200 */
.L_x_14:
[----:B------:R-:W0:Y:S02]  /*0c40*/  LDC.64 R2, c[0x0][0x380] ;  /* 0x0000e000ff027b82 */ /* 0x000e240000000a00 */
[----:B0-----:R-:W-:-:S05]  /*0c50*/  IMAD.WIDE R2, R0, 0x4, R2 ;  /* 0x0000000400027825 */ /* 0x001fca00078e0202 */
[----:B-----5:R-:W-:Y:S01]  /*0c60*/  STG.E desc[UR4][R2.64], R14 ;  /* 0x0000000e02007986 */ /* 0x020fe2000c101904 */
[----:B------:R-:W-:Y:S05]  /*0c70*/  EXIT ;  /* 0x000000000000794d */ /* 0x000fea0003800000 */
.L_x_26:
        /* <DEDUP_REMOVED lines=16> */
.L_x_28:


//--------------------- .nv.shared.reserved.0     --------------------------
	.section	.nv.shared.reserved.0,"aw",@nobits
	.weak		__nv_reservedSMEM_offset_0_alias
	.size		__nv_reservedSMEM_offset_0_alias, 0, 64
	.other		__nv_reservedSMEM_offset_0_alias,@"STO_CUDA_RESERVED_SHARED STV_DEFAULT"
__nv_reservedSMEM_offset_0_alias:
	.zero		0
	.zero		64


//--------------------- .nv.constant0._Z29maxPoolingBackward_gpu_kernelIfEvPT_PKS0_S3_iiiiiiiiiii --------------------------
	.section	.nv.constant0._Z29maxPoolingBackward_gpu_kernelIfEvPT_PKS0_S3_iiiiiiiiiii,"a",@progbits
	.sectionflags	@""
	.align	4
.nv.constant0._Z29maxPoolingBackward_gpu_kernelIfEvPT_PKS0_S3_iiiiiiiiiii:
	.zero		964


//--------------------- .nv.constant0._Z21maxPooling_gpu_kernelIfEvPT_PKS0_iiiiiiiiiii --------------------------
	.section	.nv.constant0._Z21maxPooling_gpu_kernelIfEvPT_PKS0_iiiiiiiiiii,"a",@progbits
	.sectionflags	@""
	.align	4
.nv.constant0._Z21maxPooling_gpu_kernelIfEvPT_PKS0_iiiiiiiiiii:
	.zero		956


//--------------------- SYMBOLS --------------------------

	.type		.nv.reservedSmem.offset0,@object
	.size		.nv.reservedSmem.offset0,0x4
